//
// Generated by NVIDIA NVVM Compiler
//
// Compiler Build ID: CL-36424714
// Cuda compilation tools, release 13.0, V13.0.88
// Based on NVVM 20.0.0
//

.version 9.0
.target sm_100
.address_size 64

	// .globl	_Z5cdistPKfiS0_iiiPf
.extern .func  (.param .b32 func_retval0) vprintf
(
	.param .b64 vprintf_param_0,
	.param .b64 vprintf_param_1
)
;
.extern .shared .align 16 .b8 smem[];
.global .align 1 .b8 $str[14] = {115, 109, 101, 109, 91, 37, 100, 93, 58, 32, 37, 102, 10};
.global .align 1 .b8 $str$1[16] = {100, 32, 115, 109, 101, 109, 91, 37, 100, 93, 58, 32, 37, 102, 10};
.global .align 1 .b8 $str$2[20] = {100, 32, 103, 112, 117, 95, 100, 105, 115, 116, 91, 37, 100, 93, 58, 32, 37, 102, 10};

.visible .entry _Z5cdistPKfiS0_iiiPf(
	.param .u64 .ptr .align 1 _Z5cdistPKfiS0_iiiPf_param_0,
	.param .u32 _Z5cdistPKfiS0_iiiPf_param_1,
	.param .u64 .ptr .align 1 _Z5cdistPKfiS0_iiiPf_param_2,
	.param .u32 _Z5cdistPKfiS0_iiiPf_param_3,
	.param .u32 _Z5cdistPKfiS0_iiiPf_param_4,
	.param .u32 _Z5cdistPKfiS0_iiiPf_param_5,
	.param .u64 .ptr .align 1 _Z5cdistPKfiS0_iiiPf_param_6
)
{
	.local .align 16 .b8 	__local_depot0[16];
	.reg .b64 	%SP;
	.reg .b64 	%SPL;
	.reg .pred 	%p<6>;
	.reg .b32 	%r<35>;
	.reg .b32 	%f<24>;
	.reg .b64 	%rd<17>;
	.reg .b64 	%fd<4>;

	mov.u64 	%SPL, __local_depot0;
	cvta.local.u64 	%SP, %SPL;
	ld.param.u64 	%rd2, [_Z5cdistPKfiS0_iiiPf_param_0];
	ld.param.u32 	%r12, [_Z5cdistPKfiS0_iiiPf_param_1];
	ld.param.u64 	%rd3, [_Z5cdistPKfiS0_iiiPf_param_2];
	ld.param.u32 	%r10, [_Z5cdistPKfiS0_iiiPf_param_3];
	ld.param.u32 	%r11, [_Z5cdistPKfiS0_iiiPf_param_5];
	ld.param.u64 	%rd1, [_Z5cdistPKfiS0_iiiPf_param_6];
	cvta.to.global.u64 	%rd4, %rd3;
	cvta.to.global.u64 	%rd5, %rd2;
	mov.u32 	%r1, %tid.x;
	mov.u32 	%r2, %ctaid.x;
	mad.lo.s32 	%r13, %r12, %r1, %r2;
	mul.wide.u32 	%rd6, %r13, 4;
	add.s64 	%rd7, %rd5, %rd6;
	ld.global.f32 	%f2, [%rd7];
	mad.lo.s32 	%r14, %r10, %r1, %r11;
	mul.wide.u32 	%rd8, %r14, 4;
	add.s64 	%rd9, %rd4, %rd8;
	ld.global.f32 	%f3, [%rd9];
	mul.f32 	%f1, %f2, %f3;
	shl.b32 	%r15, %r1, 2;
	mov.u32 	%r16, smem;
	add.s32 	%r3, %r16, %r15;
	st.shared.f32 	[%r3], %f1;
	mul.f32 	%f4, %f2, %f2;
	mov.u32 	%r34, %ntid.x;
	shl.b32 	%r5, %r34, 2;
	add.s32 	%r6, %r3, %r5;
	st.shared.f32 	[%r6], %f4;
	mul.f32 	%f5, %f3, %f3;
	add.s32 	%r7, %r6, %r5;
	st.shared.f32 	[%r7], %f5;
	setp.neu.f32 	%p1, %f1, 0f00000000;
	@%p1 bra 	$L__BB0_2;
	add.s32 	%r17, %r1, %r34;
	add.u64 	%rd10, %SP, 0;
	add.u64 	%rd11, %SPL, 0;
	cvt.f64.f32 	%fd1, %f1;
	st.local.u32 	[%rd11], %r1;
	st.local.f64 	[%rd11+8], %fd1;
	mov.u64 	%rd12, $str;
	cvta.global.u64 	%rd13, %rd12;
	{ // callseq 0, 0
	.param .b64 param0;
	st.param.b64 	[param0], %rd13;
	.param .b64 param1;
	st.param.b64 	[param1], %rd10;
	.param .b32 retval0;
	call.uni (retval0), 
	vprintf, 
	(
	param0, 
	param1
	);
	ld.param.b32 	%r18, [retval0];
	} // callseq 0
	ld.shared.f32 	%f6, [%r6];
	cvt.f64.f32 	%fd2, %f6;
	st.local.u32 	[%rd11], %r17;
	st.local.f64 	[%rd11+8], %fd2;
	{ // callseq 1, 0
	.param .b64 param0;
	st.param.b64 	[param0], %rd13;
	.param .b64 param1;
	st.param.b64 	[param1], %rd10;
	.param .b32 retval0;
	call.uni (retval0), 
	vprintf, 
	(
	param0, 
	param1
	);
	ld.param.b32 	%r20, [retval0];
	} // callseq 1
	ld.shared.f32 	%f7, [%r7];
	cvt.f64.f32 	%fd3, %f7;
	add.s32 	%r22, %r17, %r34;
	st.local.u32 	[%rd11], %r22;
	st.local.f64 	[%rd11+8], %fd3;
	{ // callseq 2, 0
	.param .b64 param0;
	st.param.b64 	[param0], %rd13;
	.param .b64 param1;
	st.param.b64 	[param1], %rd10;
	.param .b32 retval0;
	call.uni (retval0), 
	vprintf, 
	(
	param0, 
	param1
	);
	ld.param.b32 	%r23, [retval0];
	} // callseq 2
$L__BB0_2:
	bar.sync 	0;
	setp.lt.u32 	%p2, %r34, 2;
	@%p2 bra 	$L__BB0_6;
$L__BB0_3:
	shr.u32 	%r9, %r34, 1;
	setp.ge.u32 	%p3, %r1, %r9;
	@%p3 bra 	$L__BB0_5;
	shl.b32 	%r25, %r9, 2;
	add.s32 	%r26, %r3, %r25;
	ld.shared.f32 	%f8, [%r26];
	ld.shared.f32 	%f9, [%r3];
	add.f32 	%f10, %f8, %f9;
	st.shared.f32 	[%r3], %f10;
	add.s32 	%r27, %r26, %r5;
	ld.shared.f32 	%f11, [%r27];
	ld.shared.f32 	%f12, [%r6];
	add.f32 	%f13, %f11, %f12;
	st.shared.f32 	[%r6], %f13;
	add.s32 	%r28, %r27, %r5;
	ld.shared.f32 	%f14, [%r28];
	ld.shared.f32 	%f15, [%r7];
	add.f32 	%f16, %f14, %f15;
	st.shared.f32 	[%r7], %f16;
$L__BB0_5:
	bar.sync 	0;
	setp.gt.u32 	%p4, %r34, 3;
	mov.u32 	%r34, %r9;
	@%p4 bra 	$L__BB0_3;
$L__BB0_6:
	setp.ne.s32 	%p5, %r1, 0;
	@%p5 bra 	$L__BB0_8;
	ld.shared.f32 	%f17, [smem];
	add.s32 	%r31, %r16, %r5;
	ld.shared.f32 	%f18, [%r31];
	sqrt.rn.f32 	%f19, %f18;
	add.s32 	%r32, %r31, %r5;
	ld.shared.f32 	%f20, [%r32];
	sqrt.rn.f32 	%f21, %f20;
	mul.f32 	%f22, %f19, %f21;
	div.rn.f32 	%f23, %f17, %f22;
	mad.lo.s32 	%r33, %r10, %r2, %r11;
	cvta.to.global.u64 	%rd14, %rd1;
	mul.wide.u32 	%rd15, %r33, 4;
	add.s64 	%rd16, %rd14, %rd15;
	st.global.f32 	[%rd16], %f23;
$L__BB0_8:
	ret;

}
	// .globl	_Z6cdist2PKfiS0_iiiPf
.visible .entry _Z6cdist2PKfiS0_iiiPf(
	.param .u64 .ptr .align 1 _Z6cdist2PKfiS0_iiiPf_param_0,
	.param .u32 _Z6cdist2PKfiS0_iiiPf_param_1,
	.param .u64 .ptr .align 1 _Z6cdist2PKfiS0_iiiPf_param_2,
	.param .u32 _Z6cdist2PKfiS0_iiiPf_param_3,
	.param .u32 _Z6cdist2PKfiS0_iiiPf_param_4,
	.param .u32 _Z6cdist2PKfiS0_iiiPf_param_5,
	.param .u64 .ptr .align 1 _Z6cdist2PKfiS0_iiiPf_param_6
)
{
	.reg .pred 	%p<5>;
	.reg .b32 	%r<30>;
	.reg .b32 	%f<27>;
	.reg .b64 	%rd<17>;

	ld.param.u64 	%rd2, [_Z6cdist2PKfiS0_iiiPf_param_0];
	ld.param.u32 	%r12, [_Z6cdist2PKfiS0_iiiPf_param_1];
	ld.param.u64 	%rd3, [_Z6cdist2PKfiS0_iiiPf_param_2];
	ld.param.u32 	%r10, [_Z6cdist2PKfiS0_iiiPf_param_3];
	ld.param.u32 	%r11, [_Z6cdist2PKfiS0_iiiPf_param_5];
	ld.param.u64 	%rd1, [_Z6cdist2PKfiS0_iiiPf_param_6];
	cvta.to.global.u64 	%rd4, %rd3;
	cvta.to.global.u64 	%rd5, %rd2;
	mov.u32 	%r1, %tid.x;
	mov.u32 	%r2, %ctaid.x;
	mad.lo.s32 	%r13, %r12, %r1, %r2;
	mul.wide.u32 	%rd6, %r13, 4;
	add.s64 	%rd7, %rd5, %rd6;
	ld.global.f32 	%f1, [%rd7];
	mad.lo.s32 	%r14, %r10, %r1, %r11;
	mul.wide.u32 	%rd8, %r14, 4;
	add.s64 	%rd9, %rd4, %rd8;
	ld.global.f32 	%f2, [%rd9];
	mov.u32 	%r29, %ntid.x;
	add.s32 	%r15, %r1, %r29;
	mad.lo.s32 	%r16, %r12, %r15, %r2;
	mul.wide.u32 	%rd10, %r16, 4;
	add.s64 	%rd11, %rd5, %rd10;
	ld.global.f32 	%f3, [%rd11];
	mad.lo.s32 	%r17, %r10, %r15, %r11;
	mul.wide.u32 	%rd12, %r17, 4;
	add.s64 	%rd13, %rd4, %rd12;
	ld.global.f32 	%f4, [%rd13];
	mul.f32 	%f5, %f3, %f4;
	fma.rn.f32 	%f6, %f1, %f2, %f5;
	shl.b32 	%r18, %r1, 2;
	mov.u32 	%r19, smem;
	add.s32 	%r4, %r19, %r18;
	st.shared.f32 	[%r4], %f6;
	mul.f32 	%f7, %f3, %f3;
	fma.rn.f32 	%f8, %f1, %f1, %f7;
	shl.b32 	%r5, %r29, 2;
	add.s32 	%r6, %r4, %r5;
	st.shared.f32 	[%r6], %f8;
	mul.f32 	%f9, %f4, %f4;
	fma.rn.f32 	%f10, %f2, %f2, %f9;
	add.s32 	%r7, %r6, %r5;
	st.shared.f32 	[%r7], %f10;
	bar.sync 	0;
	setp.lt.u32 	%p1, %r29, 2;
	@%p1 bra 	$L__BB1_4;
$L__BB1_1:
	shr.u32 	%r9, %r29, 1;
	setp.ge.u32 	%p2, %r1, %r9;
	@%p2 bra 	$L__BB1_3;
	shl.b32 	%r20, %r9, 2;
	add.s32 	%r21, %r4, %r20;
	ld.shared.f32 	%f11, [%r21];
	ld.shared.f32 	%f12, [%r4];
	add.f32 	%f13, %f11, %f12;
	st.shared.f32 	[%r4], %f13;
	add.s32 	%r22, %r21, %r5;
	ld.shared.f32 	%f14, [%r22];
	ld.shared.f32 	%f15, [%r6];
	add.f32 	%f16, %f14, %f15;
	st.shared.f32 	[%r6], %f16;
	add.s32 	%r23, %r22, %r5;
	ld.shared.f32 	%f17, [%r23];
	ld.shared.f32 	%f18, [%r7];
	add.f32 	%f19, %f17, %f18;
	st.shared.f32 	[%r7], %f19;
$L__BB1_3:
	bar.sync 	0;
	setp.gt.u32 	%p3, %r29, 3;
	mov.u32 	%r29, %r9;
	@%p3 bra 	$L__BB1_1;
$L__BB1_4:
	setp.ne.s32 	%p4, %r1, 0;
	@%p4 bra 	$L__BB1_6;
	ld.shared.f32 	%f20, [smem];
	add.s32 	%r26, %r19, %r5;
	ld.shared.f32 	%f21, [%r26];
	sqrt.rn.f32 	%f22, %f21;
	add.s32 	%r27, %r26, %r5;
	ld.shared.f32 	%f23, [%r27];
	sqrt.rn.f32 	%f24, %f23;
	mul.f32 	%f25, %f22, %f24;
	div.rn.f32 	%f26, %f20, %f25;
	mad.lo.s32 	%r28, %r10, %r2, %r11;
	cvta.to.global.u64 	%rd14, %rd1;
	mul.wide.u32 	%rd15, %r28, 4;
	add.s64 	%rd16, %rd14, %rd15;
	st.global.f32 	[%rd16], %f26;
$L__BB1_6:
	ret;

}
	// .globl	_Z12padded_cdistPKfiS0_iiiiPf
.visible .entry _Z12padded_cdistPKfiS0_iiiiPf(
	.param .u64 .ptr .align 1 _Z12padded_cdistPKfiS0_iiiiPf_param_0,
	.param .u32 _Z12padded_cdistPKfiS0_iiiiPf_param_1,
	.param .u64 .ptr .align 1 _Z12padded_cdistPKfiS0_iiiiPf_param_2,
	.param .u32 _Z12padded_cdistPKfiS0_iiiiPf_param_3,
	.param .u32 _Z12padded_cdistPKfiS0_iiiiPf_param_4,
	.param .u32 _Z12padded_cdistPKfiS0_iiiiPf_param_5,
	.param .u32 _Z12padded_cdistPKfiS0_iiiiPf_param_6,
	.param .u64 .ptr .align 1 _Z12padded_cdistPKfiS0_iiiiPf_param_7
)
{
	.reg .pred 	%p<9>;
	.reg .b32 	%r<39>;
	.reg .b32 	%f<41>;
	.reg .b64 	%rd<19>;

	ld.param.u64 	%rd5, [_Z12padded_cdistPKfiS0_iiiiPf_param_0];
	ld.param.u32 	%r13, [_Z12padded_cdistPKfiS0_iiiiPf_param_1];
	ld.param.u64 	%rd6, [_Z12padded_cdistPKfiS0_iiiiPf_param_2];
	ld.param.u32 	%r14, [_Z12padded_cdistPKfiS0_iiiiPf_param_3];
	ld.param.u32 	%r15, [_Z12padded_cdistPKfiS0_iiiiPf_param_4];
	ld.param.u32 	%r16, [_Z12padded_cdistPKfiS0_iiiiPf_param_5];
	ld.param.u32 	%r17, [_Z12padded_cdistPKfiS0_iiiiPf_param_6];
	ld.param.u64 	%rd4, [_Z12padded_cdistPKfiS0_iiiiPf_param_7];
	cvta.to.global.u64 	%rd1, %rd6;
	cvta.to.global.u64 	%rd2, %rd5;
	mov.u32 	%r1, %tid.x;
	setp.ge.u32 	%p1, %r1, %r15;
	mad.lo.s32 	%r18, %r14, %r1, %r17;
	mul.wide.u32 	%rd7, %r18, 4;
	add.s64 	%rd3, %rd1, %rd7;
	mov.f32 	%f38, 0f00000000;
	@%p1 bra 	$L__BB2_2;
	mov.u32 	%r19, %ctaid.x;
	mad.lo.s32 	%r20, %r13, %r1, %r19;
	mul.wide.u32 	%rd8, %r20, 4;
	add.s64 	%rd9, %rd2, %rd8;
	ld.global.f32 	%f8, [%rd9];
	ld.global.f32 	%f9, [%rd3];
	mul.f32 	%f38, %f8, %f9;
$L__BB2_2:
	setp.ge.u32 	%p2, %r1, %r15;
	shl.b32 	%r21, %r1, 2;
	mov.u32 	%r22, smem;
	add.s32 	%r2, %r22, %r21;
	st.shared.f32 	[%r2], %f38;
	mov.f32 	%f39, 0f00000000;
	@%p2 bra 	$L__BB2_4;
	mov.u32 	%r23, %ctaid.x;
	mad.lo.s32 	%r24, %r13, %r1, %r23;
	mul.wide.u32 	%rd10, %r24, 4;
	add.s64 	%rd11, %rd2, %rd10;
	ld.global.f32 	%f11, [%rd11];
	mul.f32 	%f39, %f11, %f11;
$L__BB2_4:
	setp.ge.u32 	%p3, %r1, %r15;
	shl.b32 	%r3, %r16, 2;
	add.s32 	%r4, %r2, %r3;
	st.shared.f32 	[%r4], %f39;
	mov.f32 	%f40, 0f00000000;
	@%p3 bra 	$L__BB2_6;
	ld.global.f32 	%f13, [%rd3];
	mul.f32 	%f40, %f13, %f13;
$L__BB2_6:
	add.s32 	%r5, %r4, %r3;
	st.shared.f32 	[%r5], %f40;
	mov.u32 	%r6, %ntid.x;
	add.s32 	%r7, %r1, %r6;
	setp.ge.u32 	%p4, %r7, %r15;
	@%p4 bra 	$L__BB2_8;
	mov.u32 	%r25, %ctaid.x;
	mad.lo.s32 	%r26, %r13, %r7, %r25;
	mul.wide.u32 	%rd12, %r26, 4;
	add.s64 	%rd13, %rd2, %rd12;
	ld.global.f32 	%f14, [%rd13];
	mad.lo.s32 	%r27, %r14, %r7, %r17;
	mul.wide.u32 	%rd14, %r27, 4;
	add.s64 	%rd15, %rd1, %rd14;
	ld.global.f32 	%f15, [%rd15];
	ld.shared.f32 	%f16, [%r2];
	fma.rn.f32 	%f17, %f14, %f15, %f16;
	st.shared.f32 	[%r2], %f17;
	ld.shared.f32 	%f18, [%r4];
	fma.rn.f32 	%f19, %f14, %f14, %f18;
	st.shared.f32 	[%r4], %f19;
	ld.shared.f32 	%f20, [%r5];
	fma.rn.f32 	%f21, %f15, %f15, %f20;
	st.shared.f32 	[%r5], %f21;
$L__BB2_8:
	bar.sync 	0;
	setp.lt.u32 	%p5, %r6, 2;
	@%p5 bra 	$L__BB2_13;
	shl.b32 	%r8, %r6, 2;
	add.s32 	%r9, %r2, %r8;
	add.s32 	%r10, %r9, %r8;
	mov.u32 	%r38, %r6;
$L__BB2_10:
	shr.u32 	%r12, %r38, 1;
	setp.ge.u32 	%p6, %r1, %r12;
	@%p6 bra 	$L__BB2_12;
	shl.b32 	%r28, %r12, 2;
	add.s32 	%r29, %r2, %r28;
	ld.shared.f32 	%f22, [%r29];
	ld.shared.f32 	%f23, [%r2];
	add.f32 	%f24, %f22, %f23;
	st.shared.f32 	[%r2], %f24;
	add.s32 	%r30, %r29, %r8;
	ld.shared.f32 	%f25, [%r30];
	ld.shared.f32 	%f26, [%r9];
	add.f32 	%f27, %f25, %f26;
	st.shared.f32 	[%r9], %f27;
	add.s32 	%r31, %r30, %r8;
	ld.shared.f32 	%f28, [%r31];
	ld.shared.f32 	%f29, [%r10];
	add.f32 	%f30, %f28, %f29;
	st.shared.f32 	[%r10], %f30;
$L__BB2_12:
	bar.sync 	0;
	setp.gt.u32 	%p7, %r38, 3;
	mov.u32 	%r38, %r12;
	@%p7 bra 	$L__BB2_10;
$L__BB2_13:
	setp.ne.s32 	%p8, %r1, 0;
	@%p8 bra 	$L__BB2_15;
	ld.shared.f32 	%f31, [smem];
	shl.b32 	%r33, %r6, 2;
	add.s32 	%r34, %r22, %r33;
	ld.shared.f32 	%f32, [%r34];
	sqrt.rn.f32 	%f33, %f32;
	add.s32 	%r35, %r34, %r33;
	ld.shared.f32 	%f34, [%r35];
	sqrt.rn.f32 	%f35, %f34;
	mul.f32 	%f36, %f33, %f35;
	div.rn.f32 	%f37, %f31, %f36;
	mov.u32 	%r36, %ctaid.x;
	mad.lo.s32 	%r37, %r14, %r36, %r17;
	cvta.to.global.u64 	%rd16, %rd4;
	mul.wide.u32 	%rd17, %r37, 4;
	add.s64 	%rd18, %rd16, %rd17;
	st.global.f32 	[%rd18], %f37;
$L__BB2_15:
	ret;

}
	// .globl	_Z18get_min_intrablockPKfiiPf
.visible .entry _Z18get_min_intrablockPKfiiPf(
	.param .u64 .ptr .align 1 _Z18get_min_intrablockPKfiiPf_param_0,
	.param .u32 _Z18get_min_intrablockPKfiiPf_param_1,
	.param .u32 _Z18get_min_intrablockPKfiiPf_param_2,
	.param .u64 .ptr .align 1 _Z18get_min_intrablockPKfiiPf_param_3
)
{
	.local .align 16 .b8 	__local_depot3[16];
	.reg .b64 	%SP;
	.reg .b64 	%SPL;
	.reg .pred 	%p<7>;
	.reg .b32 	%r<21>;
	.reg .b32 	%f<6>;
	.reg .b64 	%rd<15>;
	.reg .b64 	%fd<3>;

	mov.u64 	%SPL, __local_depot3;
	cvta.local.u64 	%SP, %SPL;
	ld.param.u64 	%rd3, [_Z18get_min_intrablockPKfiiPf_param_0];
	ld.param.u32 	%r8, [_Z18get_min_intrablockPKfiiPf_param_1];
	ld.param.u32 	%r9, [_Z18get_min_intrablockPKfiiPf_param_2];
	ld.param.u64 	%rd2, [_Z18get_min_intrablockPKfiiPf_param_3];
	cvta.to.global.u64 	%rd4, %rd3;
	mov.u32 	%r10, %ctaid.x;
	mul.lo.s32 	%r1, %r9, %r10;
	mov.u32 	%r2, %tid.x;
	add.s32 	%r3, %r1, %r2;
	mul.wide.u32 	%rd5, %r3, 4;
	add.s64 	%rd1, %rd4, %rd5;
	ld.global.f32 	%f1, [%rd1];
	shl.b32 	%r11, %r2, 2;
	mov.u32 	%r12, smem;
	add.s32 	%r4, %r12, %r11;
	st.shared.f32 	[%r4], %f1;
	setp.neu.f32 	%p1, %f1, 0f00000000;
	@%p1 bra 	$L__BB3_2;
	add.u64 	%rd6, %SP, 0;
	add.u64 	%rd7, %SPL, 0;
	cvt.f64.f32 	%fd1, %f1;
	st.local.u32 	[%rd7], %r2;
	st.local.f64 	[%rd7+8], %fd1;
	mov.u64 	%rd8, $str$1;
	cvta.global.u64 	%rd9, %rd8;
	{ // callseq 3, 0
	.param .b64 param0;
	st.param.b64 	[param0], %rd9;
	.param .b64 param1;
	st.param.b64 	[param1], %rd6;
	.param .b32 retval0;
	call.uni (retval0), 
	vprintf, 
	(
	param0, 
	param1
	);
	ld.param.b32 	%r13, [retval0];
	} // callseq 3
	ld.global.f32 	%f3, [%rd1];
	cvt.f64.f32 	%fd2, %f3;
	st.local.u32 	[%rd7], %r3;
	st.local.f64 	[%rd7+8], %fd2;
	mov.u64 	%rd10, $str$2;
	cvta.global.u64 	%rd11, %rd10;
	{ // callseq 4, 0
	.param .b64 param0;
	st.param.b64 	[param0], %rd11;
	.param .b64 param1;
	st.param.b64 	[param1], %rd6;
	.param .b32 retval0;
	call.uni (retval0), 
	vprintf, 
	(
	param0, 
	param1
	);
	ld.param.b32 	%r15, [retval0];
	} // callseq 4
$L__BB3_2:
	bar.sync 	0;
	mov.u32 	%r20, %ntid.x;
	setp.lt.u32 	%p2, %r20, 2;
	@%p2 bra 	$L__BB3_7;
$L__BB3_3:
	mov.u32 	%r6, %r20;
	shr.u32 	%r20, %r6, 1;
	setp.ge.u32 	%p3, %r2, %r20;
	@%p3 bra 	$L__BB3_6;
	ld.shared.f32 	%f4, [%r4];
	shl.b32 	%r17, %r20, 2;
	add.s32 	%r18, %r4, %r17;
	ld.shared.f32 	%f2, [%r18];
	setp.leu.f32 	%p4, %f4, %f2;
	@%p4 bra 	$L__BB3_6;
	st.shared.f32 	[%r4], %f2;
$L__BB3_6:
	bar.sync 	0;
	setp.gt.u32 	%p5, %r6, 3;
	@%p5 bra 	$L__BB3_3;
$L__BB3_7:
	setp.ne.s32 	%p6, %r2, 0;
	@%p6 bra 	$L__BB3_9;
	ld.shared.f32 	%f5, [smem];
	add.s32 	%r19, %r1, %r8;
	cvta.to.global.u64 	%rd12, %rd2;
	mul.wide.u32 	%rd13, %r19, 4;
	add.s64 	%rd14, %rd12, %rd13;
	st.global.f32 	[%rd14], %f5;
$L__BB3_9:
	ret;

}
	// .globl	_Z18get_min_interblockPKfPf
.visible .entry _Z18get_min_interblockPKfPf(
	.param .u64 .ptr .align 1 _Z18get_min_interblockPKfPf_param_0,
	.param .u64 .ptr .align 1 _Z18get_min_interblockPKfPf_param_1
)
{
	.reg .pred 	%p<6>;
	.reg .b32 	%r<11>;
	.reg .b32 	%f<5>;
	.reg .b64 	%rd<7>;

	ld.param.u64 	%rd2, [_Z18get_min_interblockPKfPf_param_0];
	ld.param.u64 	%rd1, [_Z18get_min_interblockPKfPf_param_1];
	cvta.to.global.u64 	%rd3, %rd2;
	mov.u32 	%r1, %tid.x;
	mul.wide.u32 	%rd4, %r1, 4;
	add.s64 	%rd5, %rd3, %rd4;
	ld.global.f32 	%f2, [%rd5];
	shl.b32 	%r6, %r1, 2;
	mov.u32 	%r7, smem;
	add.s32 	%r2, %r7, %r6;
	st.shared.f32 	[%r2], %f2;
	bar.sync 	0;
	mov.u32 	%r10, %ntid.x;
	setp.lt.u32 	%p1, %r10, 2;
	@%p1 bra 	$L__BB4_5;
$L__BB4_1:
	mov.u32 	%r4, %r10;
	shr.u32 	%r10, %r4, 1;
	setp.ge.u32 	%p2, %r1, %r10;
	@%p2 bra 	$L__BB4_4;
	ld.shared.f32 	%f3, [%r2];
	shl.b32 	%r8, %r10, 2;
	add.s32 	%r9, %r2, %r8;
	ld.shared.f32 	%f1, [%r9];
	setp.leu.f32 	%p3, %f3, %f1;
	@%p3 bra 	$L__BB4_4;
	st.shared.f32 	[%r2], %f1;
$L__BB4_4:
	bar.sync 	0;
	setp.gt.u32 	%p4, %r4, 3;
	@%p4 bra 	$L__BB4_1;
$L__BB4_5:
	setp.ne.s32 	%p5, %r1, 0;
	@%p5 bra 	$L__BB4_7;
	ld.shared.f32 	%f4, [smem];
	cvta.to.global.u64 	%rd6, %rd1;
	st.global.f32 	[%rd6], %f4;
$L__BB4_7:
	ret;

}


// ===== COMPILED SASS (sm_100) =====

	.target	sm_100

	.elftype	@"ET_EXEC"


//--------------------- .note.nv.tkinfo           --------------------------
	.section	.note.nv.tkinfo,"",@"SHT_NOTE"
	.sectionflags	@"SHF_NOTE_NV_TKINFO"
	.tkinfo
        /*0018*/ 	.word	0x00000002
        /*0030*/ 	.string	""
        /*0030*/ 	.string	"ptxas"
        /*0030*/ 	.string	"Cuda compilation tools, release 13.0, V13.0.88"
        /*0030*/ 	.string	"Build cuda_13.0.r13.0/compiler.36424714_0"
        /*0030*/ 	.string	"-arch sm_100 -m 64 "



//--------------------- .note.nv.cuinfo           --------------------------
	.section	.note.nv.cuinfo,"",@"SHT_NOTE"
	.sectionflags	@"SHF_NOTE_NV_CUINFO"
        /*0018*/ 	.short	0x0002
        /*001a*/ 	.short	0x0064
        /*001c*/ 	.short	0x0082
	.zero		2


//--------------------- .nv.info                  --------------------------
	.section	.nv.info,"",@"SHT_CUDA_INFO"
	.align	4


	//----- nvinfo : EIATTR_REGCOUNT
	.align		4
        /*0000*/ 	.byte	0x04, 0x2f
        /*0002*/ 	.short	(.L_4 - .L_3)
	.align		4
.L_3:
        /*0004*/ 	.word	index@(_Z5cdistPKfiS0_iiiPf)
        /*0008*/ 	.word	0x0000001d


	//----- nvinfo : EIATTR_FRAME_SIZE
	.align		4
.L_4:
        /*000c*/ 	.byte	0x04, 0x11
        /*000e*/ 	.short	(.L_6 - .L_5)
	.align		4
.L_5:
        /*0010*/ 	.word	index@($__internal_5_$__cuda_sm3x_div_rn_noftz_f32_slowpath)
        /*0014*/ 	.word	0x00000010


	//----- nvinfo : EIATTR_FRAME_SIZE
	.align		4
.L_6:
        /*0018*/ 	.byte	0x04, 0x11
        /*001a*/ 	.short	(.L_8 - .L_7)
	.align		4
.L_7:
        /*001c*/ 	.word	index@($__internal_4_$__cuda_sm20_sqrt_rn_f32_slowpath)
        /*0020*/ 	.word	0x00000010


	//----- nvinfo : EIATTR_FRAME_SIZE
	.align		4
.L_8:
        /*0024*/ 	.byte	0x04, 0x11
        /*0026*/ 	.short	(.L_10 - .L_9)
	.align		4
.L_9:
        /*0028*/ 	.word	index@(_Z5cdistPKfiS0_iiiPf)
        /*002c*/ 	.word	0x00000010


	//----- nvinfo : EIATTR_REGCOUNT
	.align		4
.L_10:
        /*0030*/ 	.byte	0x04, 0x2f
        /*0032*/ 	.short	(.L_12 - .L_11)
	.align		4
.L_11:
        /*0034*/ 	.word	index@(_Z6cdist2PKfiS0_iiiPf)
        /*0038*/ 	.word	0x00000012


	//----- nvinfo : EIATTR_FRAME_SIZE
	.align		4
.L_12:
        /*003c*/ 	.byte	0x04, 0x11
        /*003e*/ 	.short	(.L_14 - .L_13)
	.align		4
.L_13:
        /*0040*/ 	.word	index@($__internal_3_$__cuda_sm3x_div_rn_noftz_f32_slowpath)
        /*0044*/ 	.word	0x00000000


	//----- nvinfo : EIATTR_FRAME_SIZE
	.align		4
.L_14:
        /*0048*/ 	.byte	0x04, 0x11
        /*004a*/ 	.short	(.L_16 - .L_15)
	.align		4
.L_15:
        /*004c*/ 	.word	index@($__internal_2_$__cuda_sm20_sqrt_rn_f32_slowpath)
        /*0050*/ 	.word	0x00000000


	//----- nvinfo : EIATTR_FRAME_SIZE
	.align		4
.L_16:
        /*0054*/ 	.byte	0x04, 0x11
        /*0056*/ 	.short	(.L_18 - .L_17)
	.align		4
.L_17:
        /*0058*/ 	.word	index@(_Z6cdist2PKfiS0_iiiPf)
        /*005c*/ 	.word	0x00000000


	//----- nvinfo : EIATTR_REGCOUNT
	.align		4
.L_18:
        /*0060*/ 	.byte	0x04, 0x2f
        /*0062*/ 	.short	(.L_20 - .L_19)
	.align		4
.L_19:
        /*0064*/ 	.word	index@(_Z12padded_cdistPKfiS0_iiiiPf)
        /*0068*/ 	.word	0x00000018


	//----- nvinfo : EIATTR_FRAME_SIZE
	.align		4
.L_20:
        /*006c*/ 	.byte	0x04, 0x11
        /*006e*/ 	.short	(.L_22 - .L_21)
	.align		4
.L_21:
        /*0070*/ 	.word	index@($__internal_1_$__cuda_sm3x_div_rn_noftz_f32_slowpath)
        /*0074*/ 	.word	0x00000000


	//----- nvinfo : EIATTR_FRAME_SIZE
	.align		4
.L_22:
        /*0078*/ 	.byte	0x04, 0x11
        /*007a*/ 	.short	(.L_24 - .L_23)
	.align		4
.L_23:
        /*007c*/ 	.word	index@($__internal_0_$__cuda_sm20_sqrt_rn_f32_slowpath)
        /*0080*/ 	.word	0x00000000


	//----- nvinfo : EIATTR_FRAME_SIZE
	.align		4
.L_24:
        /*0084*/ 	.byte	0x04, 0x11
        /*0086*/ 	.short	(.L_26 - .L_25)
	.align		4
.L_25:
        /*0088*/ 	.word	index@(_Z12padded_cdistPKfiS0_iiiiPf)
        /*008c*/ 	.word	0x00000000


	//----- nvinfo : EIATTR_REGCOUNT
	.align		4
.L_26:
        /*0090*/ 	.byte	0x04, 0x2f
        /*0092*/ 	.short	(.L_28 - .L_27)
	.align		4
.L_27:
        /*0094*/ 	.word	index@(_Z18get_min_intrablockPKfiiPf)
        /*0098*/ 	.word	0x0000001c


	//----- nvinfo : EIATTR_FRAME_SIZE
	.align		4
.L_28:
        /*009c*/ 	.byte	0x04, 0x11
        /*009e*/ 	.short	(.L_30 - .L_29)
	.align		4
.L_29:
        /*00a0*/ 	.word	index@(_Z18get_min_intrablockPKfiiPf)
        /*00a4*/ 	.word	0x00000010


	//----- nvinfo : EIATTR_REGCOUNT
	.align		4
.L_30:
        /*00a8*/ 	.byte	0x04, 0x2f
        /*00aa*/ 	.short	(.L_32 - .L_31)
	.align		4
.L_31:
        /*00ac*/ 	.word	index@(_Z18get_min_interblockPKfPf)
        /*00b0*/ 	.word	0x0000000a


	//----- nvinfo : EIATTR_FRAME_SIZE
	.align		4
.L_32:
        /*00b4*/ 	.byte	0x04, 0x11
        /*00b6*/ 	.short	(.L_34 - .L_33)
	.align		4
.L_33:
        /*00b8*/ 	.word	index@(_Z18get_min_interblockPKfPf)
        /*00bc*/ 	.word	0x00000000


	//----- nvinfo : EIATTR_MIN_STACK_SIZE
	.align		4
.L_34:
        /*00c0*/ 	.byte	0x04, 0x12
        /*00c2*/ 	.short	(.L_36 - .L_35)
	.align		4
.L_35:
        /*00c4*/ 	.word	index@(_Z18get_min_interblockPKfPf)
        /*00c8*/ 	.word	0x00000000


	//----- nvinfo : EIATTR_MIN_STACK_SIZE
	.align		4
.L_36:
        /*00cc*/ 	.byte	0x04, 0x12
        /*00ce*/ 	.short	(.L_38 - .L_37)
	.align		4
.L_37:
        /*00d0*/ 	.word	index@(_Z18get_min_intrablockPKfiiPf)
        /*00d4*/ 	.word	0x00000010


	//----- nvinfo : EIATTR_MIN_STACK_SIZE
	.align		4
.L_38:
        /*00d8*/ 	.byte	0x04, 0x12
        /*00da*/ 	.short	(.L_40 - .L_39)
	.align		4
.L_39:
        /*00dc*/ 	.word	index@(_Z12padded_cdistPKfiS0_iiiiPf)
        /*00e0*/ 	.word	0x00000000


	//----- nvinfo : EIATTR_MIN_STACK_SIZE
	.align		4
.L_40:
        /*00e4*/ 	.byte	0x04, 0x12
        /*00e6*/ 	.short	(.L_42 - .L_41)
	.align		4
.L_41:
        /*00e8*/ 	.word	index@(_Z6cdist2PKfiS0_iiiPf)
        /*00ec*/ 	.word	0x00000000


	//----- nvinfo : EIATTR_MIN_STACK_SIZE
	.align		4
.L_42:
        /*00f0*/ 	.byte	0x04, 0x12
        /*00f2*/ 	.short	(.L_44 - .L_43)
	.align		4
.L_43:
        /*00f4*/ 	.word	index@(_Z5cdistPKfiS0_iiiPf)
        /*00f8*/ 	.word	0x00000010
.L_44:


//--------------------- .nv.compat                --------------------------
	.section	.nv.compat,"",@"SHT_CUDA_COMPAT_INFO"
	.align	4
        /*0000*/ 	.byte	0x02, 0x09, 0x00, 0x00, 0x02, 0x02, 0x01, 0x00, 0x02, 0x05, 0x05, 0x00, 0x03, 0x07, 0x01, 0x01
        /*0010*/ 	.byte	0x02, 0x03, 0x00, 0x00, 0x02, 0x06, 0x01, 0x00, 0x04, 0x0b, 0x08, 0x00, 0x01, 0x00, 0x00, 0x00
        /*0020*/ 	.byte	0x00, 0x00, 0x00, 0x00


//--------------------- .nv.info._Z18get_min_interblockPKfPf --------------------------
	.section	.nv.info._Z18get_min_interblockPKfPf,"",@"SHT_CUDA_INFO"
	.sectionflags	@""
	.align	4


	//----- nvinfo : EIATTR_CUDA_API_VERSION
	.align		4
        /*0000*/ 	.byte	0x04, 0x37
        /*0002*/ 	.short	(.L_46 - .L_45)
.L_45:
        /*0004*/ 	.word	0x00000082


	//----- nvinfo : EIATTR_KPARAM_INFO
	.align		4
.L_46:
        /*0008*/ 	.byte	0x04, 0x17
        /*000a*/ 	.short	(.L_48 - .L_47)
.L_47:
        /*000c*/ 	.word	0x00000000
        /*0010*/ 	.short	0x0001
        /*0012*/ 	.short	0x0008
        /*0014*/ 	.byte	0x00, 0xf5, 0x21, 0x00


	//----- nvinfo : EIATTR_KPARAM_INFO
	.align		4
.L_48:
        /*0018*/ 	.byte	0x04, 0x17
        /*001a*/ 	.short	(.L_50 - .L_49)
.L_49:
        /*001c*/ 	.word	0x00000000
        /*0020*/ 	.short	0x0000
        /*0022*/ 	.short	0x0000
        /*0024*/ 	.byte	0x00, 0xf5, 0x21, 0x00


	//----- nvinfo : EIATTR_SPARSE_MMA_MASK
	.align		4
.L_50:
        /*0028*/ 	.byte	0x03, 0x50
        /*002a*/ 	.short	0x0000


	//----- nvinfo : EIATTR_MAXREG_COUNT
	.align		4
        /*002c*/ 	.byte	0x03, 0x1b
        /*002e*/ 	.short	0x00ff


	//----- nvinfo : EIATTR_NUM_BARRIERS
	.align		4
        /*0030*/ 	.byte	0x02, 0x4c
        /*0032*/ 	.byte	0x01
	.zero		1


	//----- nvinfo : EIATTR_MERCURY_ISA_VERSION
	.align		4
        /*0034*/ 	.byte	0x03, 0x5f
        /*0036*/ 	.short	0x0101


	//----- nvinfo : EIATTR_VRC_CTA_INIT_COUNT
	.align		4
        /*0038*/ 	.byte	0x02, 0x4a
	.zero		1
	.zero		1


	//----- nvinfo : EIATTR_EXIT_INSTR_OFFSETS
	.align		4
        /*003c*/ 	.byte	0x04, 0x1c
        /*003e*/ 	.short	(.L_52 - .L_51)


	//   ....[0]....
.L_51:
        /*0040*/ 	.word	0x000001f0


	//   ....[1]....
        /*0044*/ 	.word	0x00000260


	//----- nvinfo : EIATTR_CRS_STACK_SIZE
	.align		4
.L_52:
        /*0048*/ 	.byte	0x04, 0x1e
        /*004a*/ 	.short	(.L_54 - .L_53)
.L_53:
        /*004c*/ 	.word	0x00000000


	//----- nvinfo : EIATTR_CBANK_PARAM_SIZE
	.align		4
.L_54:
        /*0050*/ 	.byte	0x03, 0x19
        /*0052*/ 	.short	0x0010


	//----- nvinfo : EIATTR_PARAM_CBANK
	.align		4
        /*0054*/ 	.byte	0x04, 0x0a
        /*0056*/ 	.short	(.L_56 - .L_55)
	.align		4
.L_55:
        /*0058*/ 	.word	index@(.nv.constant0._Z18get_min_interblockPKfPf)
        /*005c*/ 	.short	0x0380
        /*005e*/ 	.short	0x0010


	//----- nvinfo : EIATTR_SW_WAR
	.align		4
.L_56:
        /*0060*/ 	.byte	0x04, 0x36
        /*0062*/ 	.short	(.L_58 - .L_57)
.L_57:
        /*0064*/ 	.word	0x00000008
.L_58:


//--------------------- .nv.info._Z18get_min_intrablockPKfiiPf --------------------------
	.section	.nv.info._Z18get_min_intrablockPKfiiPf,"",@"SHT_CUDA_INFO"
	.sectionflags	@""
	.align	4


	//----- nvinfo : EIATTR_CUDA_API_VERSION
	.align		4
        /*0000*/ 	.byte	0x04, 0x37
        /*0002*/ 	.short	(.L_60 - .L_59)
.L_59:
        /*0004*/ 	.word	0x00000082


	//----- nvinfo : EIATTR_KPARAM_INFO
	.align		4
.L_60:
        /*0008*/ 	.byte	0x04, 0x17
        /*000a*/ 	.short	(.L_62 - .L_61)
.L_61:
        /*000c*/ 	.word	0x00000000
        /*0010*/ 	.short	0x0003
        /*0012*/ 	.short	0x0010
        /*0014*/ 	.byte	0x00, 0xf5, 0x21, 0x00


	//----- nvinfo : EIATTR_KPARAM_INFO
	.align		4
.L_62:
        /*0018*/ 	.byte	0x04, 0x17
        /*001a*/ 	.short	(.L_64 - .L_63)
.L_63:
        /*001c*/ 	.word	0x00000000
        /*0020*/ 	.short	0x0002
        /*0022*/ 	.short	0x000c
        /*0024*/ 	.byte	0x00, 0xf0, 0x11, 0x00


	//----- nvinfo : EIATTR_KPARAM_INFO
	.align		4
.L_64:
        /*0028*/ 	.byte	0x04, 0x17
        /*002a*/ 	.short	(.L_66 - .L_65)
.L_65:
        /*002c*/ 	.word	0x00000000
        /*0030*/ 	.short	0x0001
        /*0032*/ 	.short	0x0008
        /*0034*/ 	.byte	0x00, 0xf0, 0x11, 0x00


	//----- nvinfo : EIATTR_KPARAM_INFO
	.align		4
.L_66:
        /*0038*/ 	.byte	0x04, 0x17
        /*003a*/ 	.short	(.L_68 - .L_67)
.L_67:
        /*003c*/ 	.word	0x00000000
        /*0040*/ 	.short	0x0000
        /*0042*/ 	.short	0x0000
        /*0044*/ 	.byte	0x00, 0xf5, 0x21, 0x00


	//----- nvinfo : EIATTR_SPARSE_MMA_MASK
	.align		4
.L_68:
        /*0048*/ 	.byte	0x03, 0x50
        /*004a*/ 	.short	0x0000


	//----- nvinfo : EIATTR_MAXREG_COUNT
	.align		4
        /*004c*/ 	.byte	0x03, 0x1b
        /*004e*/ 	.short	0x00ff


	//----- nvinfo : EIATTR_NUM_BARRIERS
	.align		4
        /*0050*/ 	.byte	0x02, 0x4c
        /*0052*/ 	.byte	0x01
	.zero		1


	//----- nvinfo : EIATTR_EXTERNS
	.align		4
        /*0054*/ 	.byte	0x04, 0x0f
        /*0056*/ 	.short	(.L_70 - .L_69)


	//   ....[0]....
	.align		4
.L_69:
        /*0058*/ 	.word	index@(vprintf)


	//----- nvinfo : EIATTR_MERCURY_ISA_VERSION
	.align		4
.L_70:
        /*005c*/ 	.byte	0x03, 0x5f
        /*005e*/ 	.short	0x0101


	//----- nvinfo : EIATTR_VRC_CTA_INIT_COUNT
	.align		4
        /*0060*/ 	.byte	0x02, 0x4a
	.zero		1
	.zero		1


	//----- nvinfo : EIATTR_SYSCALL_OFFSETS
	.align		4
        /*0064*/ 	.byte	0x04, 0x46
        /*0066*/ 	.short	(.L_72 - .L_71)


	//   ....[0]....
.L_71:
        /*0068*/ 	.word	0x00000200


	//   ....[1]....
        /*006c*/ 	.word	0x000002c0


	//----- nvinfo : EIATTR_EXIT_INSTR_OFFSETS
	.align		4
.L_72:
        /*0070*/ 	.byte	0x04, 0x1c
        /*0072*/ 	.short	(.L_74 - .L_73)


	//   ....[0]....
.L_73:
        /*0074*/ 	.word	0x00000420


	//   ....[1]....
        /*0078*/ 	.word	0x000004c0


	//----- nvinfo : EIATTR_CRS_STACK_SIZE
	.align		4
.L_74:
        /*007c*/ 	.byte	0x04, 0x1e
        /*007e*/ 	.short	(.L_76 - .L_75)
.L_75:
        /*0080*/ 	.word	0x00000000


	//----- nvinfo : EIATTR_CBANK_PARAM_SIZE
	.align		4
.L_76:
        /*0084*/ 	.byte	0x03, 0x19
        /*0086*/ 	.short	0x0018


	//----- nvinfo : EIATTR_PARAM_CBANK
	.align		4
        /*0088*/ 	.byte	0x04, 0x0a
        /*008a*/ 	.short	(.L_78 - .L_77)
	.align		4
.L_77:
        /*008c*/ 	.word	index@(.nv.constant0._Z18get_min_intrablockPKfiiPf)
        /*0090*/ 	.short	0x0380
        /*0092*/ 	.short	0x0018


	//----- nvinfo : EIATTR_SW_WAR
	.align		4
.L_78:
        /*0094*/ 	.byte	0x04, 0x36
        /*0096*/ 	.short	(.L_80 - .L_79)
.L_79:
        /*0098*/ 	.word	0x00000008
.L_80:


//--------------------- .nv.info._Z12padded_cdistPKfiS0_iiiiPf --------------------------
	.section	.nv.info._Z12padded_cdistPKfiS0_iiiiPf,"",@"SHT_CUDA_INFO"
	.sectionflags	@""
	.align	4


	//----- nvinfo : EIATTR_CUDA_API_VERSION
	.align		4
        /*0000*/ 	.byte	0x04, 0x37
        /*0002*/ 	.short	(.L_82 - .L_81)
.L_81:
        /*0004*/ 	.word	0x00000082


	//----- nvinfo : EIATTR_KPARAM_INFO
	.align		4
.L_82:
        /*0008*/ 	.byte	0x04, 0x17
        /*000a*/ 	.short	(.L_84 - .L_83)
.L_83:
        /*000c*/ 	.word	0x00000000
        /*0010*/ 	.short	0x0007
        /*0012*/ 	.short	0x0028
        /*0014*/ 	.byte	0x00, 0xf5, 0x21, 0x00


	//----- nvinfo : EIATTR_KPARAM_INFO
	.align		4
.L_84:
        /*0018*/ 	.byte	0x04, 0x17
        /*001a*/ 	.short	(.L_86 - .L_85)
.L_85:
        /*001c*/ 	.word	0x00000000
        /*0020*/ 	.short	0x0006
        /*0022*/ 	.short	0x0024
        /*0024*/ 	.byte	0x00, 0xf0, 0x11, 0x00


	//----- nvinfo : EIATTR_KPARAM_INFO
	.align		4
.L_86:
        /*0028*/ 	.byte	0x04, 0x17
        /*002a*/ 	.short	(.L_88 - .L_87)
.L_87:
        /*002c*/ 	.word	0x00000000
        /*0030*/ 	.short	0x0005
        /*0032*/ 	.short	0x0020
        /*0034*/ 	.byte	0x00, 0xf0, 0x11, 0x00


	//----- nvinfo : EIATTR_KPARAM_INFO
	.align		4
.L_88:
        /*0038*/ 	.byte	0x04, 0x17
        /*003a*/ 	.short	(.L_90 - .L_89)
.L_89:
        /*003c*/ 	.word	0x00000000
        /*0040*/ 	.short	0x0004
        /*0042*/ 	.short	0x001c
        /*0044*/ 	.byte	0x00, 0xf0, 0x11, 0x00


	//----- nvinfo : EIATTR_KPARAM_INFO
	.align		4
.L_90:
        /*0048*/ 	.byte	0x04, 0x17
        /*004a*/ 	.short	(.L_92 - .L_91)
.L_91:
        /*004c*/ 	.word	0x00000000
        /*0050*/ 	.short	0x0003
        /*0052*/ 	.short	0x0018
        /*0054*/ 	.byte	0x00, 0xf0, 0x11, 0x00


	//----- nvinfo : EIATTR_KPARAM_INFO
	.align		4
.L_92:
        /*0058*/ 	.byte	0x04, 0x17
        /*005a*/ 	.short	(.L_94 - .L_93)
.L_93:
        /*005c*/ 	.word	0x00000000
        /*0060*/ 	.short	0x0002
        /*0062*/ 	.short	0x0010
        /*0064*/ 	.byte	0x00, 0xf5, 0x21, 0x00


	//----- nvinfo : EIATTR_KPARAM_INFO
	.align		4
.L_94:
        /*0068*/ 	.byte	0x04, 0x17
        /*006a*/ 	.short	(.L_96 - .L_95)
.L_95:
        /*006c*/ 	.word	0x00000000
        /*0070*/ 	.short	0x0001
        /*0072*/ 	.short	0x0008
        /*0074*/ 	.byte	0x00, 0xf0, 0x11, 0x00


	//----- nvinfo : EIATTR_KPARAM_INFO
	.align		4
.L_96:
        /*0078*/ 	.byte	0x04, 0x17
        /*007a*/ 	.short	(.L_98 - .L_97)
.L_97:
        /*007c*/ 	.word	0x00000000
        /*0080*/ 	.short	0x0000
        /*0082*/ 	.short	0x0000
        /*0084*/ 	.byte	0x00, 0xf5, 0x21, 0x00


	//----- nvinfo : EIATTR_SPARSE_MMA_MASK
	.align		4
.L_98:
        /*0088*/ 	.byte	0x03, 0x50
        /*008a*/ 	.short	0x0000


	//----- nvinfo : EIATTR_MAXREG_COUNT
	.align		4
        /*008c*/ 	.byte	0x03, 0x1b
        /*008e*/ 	.short	0x00ff


	//----- nvinfo : EIATTR_NUM_BARRIERS
	.align		4
        /*0090*/ 	.byte	0x02, 0x4c
        /*0092*/ 	.byte	0x01
	.zero		1


	//----- nvinfo : EIATTR_MERCURY_ISA_VERSION
	.align		4
        /*0094*/ 	.byte	0x03, 0x5f
        /*0096*/ 	.short	0x0101


	//----- nvinfo : EIATTR_VRC_CTA_INIT_COUNT
	.align		4
        /*0098*/ 	.byte	0x02, 0x4a
	.zero		1
	.zero		1


	//----- nvinfo : EIATTR_EXIT_INSTR_OFFSETS
	.align		4
        /*009c*/ 	.byte	0x04, 0x1c
        /*009e*/ 	.short	(.L_100 - .L_99)


	//   ....[0]....
.L_99:
        /*00a0*/ 	.word	0x000005b0


	//   ....[1]....
        /*00a4*/ 	.word	0x000008d0


	//----- nvinfo : EIATTR_CRS_STACK_SIZE
	.align		4
.L_100:
        /*00a8*/ 	.byte	0x04, 0x1e
        /*00aa*/ 	.short	(.L_102 - .L_101)
.L_101:
        /*00ac*/ 	.word	0x00000000


	//----- nvinfo : EIATTR_CBANK_PARAM_SIZE
	.align		4
.L_102:
        /*00b0*/ 	.byte	0x03, 0x19
        /*00b2*/ 	.short	0x0030


	//----- nvinfo : EIATTR_PARAM_CBANK
	.align		4
        /*00b4*/ 	.byte	0x04, 0x0a
        /*00b6*/ 	.short	(.L_104 - .L_103)
	.align		4
.L_103:
        /*00b8*/ 	.word	index@(.nv.constant0._Z12padded_cdistPKfiS0_iiiiPf)
        /*00bc*/ 	.short	0x0380
        /*00be*/ 	.short	0x0030


	//----- nvinfo : EIATTR_SW_WAR
	.align		4
.L_104:
        /*00c0*/ 	.byte	0x04, 0x36
        /*00c2*/ 	.short	(.L_106 - .L_105)
.L_105:
        /*00c4*/ 	.word	0x00000008
.L_106:


//--------------------- .nv.info._Z6cdist2PKfiS0_iiiPf --------------------------
	.section	.nv.info._Z6cdist2PKfiS0_iiiPf,"",@"SHT_CUDA_INFO"
	.sectionflags	@""
	.align	4


	//----- nvinfo : EIATTR_CUDA_API_VERSION
	.align		4
        /*0000*/ 	.byte	0x04, 0x37
        /*0002*/ 	.short	(.L_108 - .L_107)
.L_107:
        /*0004*/ 	.word	0x00000082


	//----- nvinfo : EIATTR_KPARAM_INFO
	.align		4
.L_108:
        /*0008*/ 	.byte	0x04, 0x17
        /*000a*/ 	.short	(.L_110 - .L_109)
.L_109:
        /*000c*/ 	.word	0x00000000
        /*0010*/ 	.short	0x0006
        /*0012*/ 	.short	0x0028
        /*0014*/ 	.byte	0x00, 0xf5, 0x21, 0x00


	//----- nvinfo : EIATTR_KPARAM_INFO
	.align		4
.L_110:
        /*0018*/ 	.byte	0x04, 0x17
        /*001a*/ 	.short	(.L_112 - .L_111)
.L_111:
        /*001c*/ 	.word	0x00000000
        /*0020*/ 	.short	0x0005
        /*0022*/ 	.short	0x0020
        /*0024*/ 	.byte	0x00, 0xf0, 0x11, 0x00


	//----- nvinfo : EIATTR_KPARAM_INFO
	.align		4
.L_112:
        /*0028*/ 	.byte	0x04, 0x17
        /*002a*/ 	.short	(.L_114 - .L_113)
.L_113:
        /*002c*/ 	.word	0x00000000
        /*0030*/ 	.short	0x0004
        /*0032*/ 	.short	0x001c
        /*0034*/ 	.byte	0x00, 0xf0, 0x11, 0x00


	//----- nvinfo : EIATTR_KPARAM_INFO
	.align		4
.L_114:
        /*0038*/ 	.byte	0x04, 0x17
        /*003a*/ 	.short	(.L_116 - .L_115)
.L_115:
        /*003c*/ 	.word	0x00000000
        /*0040*/ 	.short	0x0003
        /*0042*/ 	.short	0x0018
        /*0044*/ 	.byte	0x00, 0xf0, 0x11, 0x00


	//----- nvinfo : EIATTR_KPARAM_INFO
	.align		4
.L_116:
        /*0048*/ 	.byte	0x04, 0x17
        /*004a*/ 	.short	(.L_118 - .L_117)
.L_117:
        /*004c*/ 	.word	0x00000000
        /*0050*/ 	.short	0x0002
        /*0052*/ 	.short	0x0010
        /*0054*/ 	.byte	0x00, 0xf5, 0x21, 0x00


	//----- nvinfo : EIATTR_KPARAM_INFO
	.align		4
.L_118:
        /*0058*/ 	.byte	0x04, 0x17
        /*005a*/ 	.short	(.L_120 - .L_119)
.L_119:
        /*005c*/ 	.word	0x00000000
        /*0060*/ 	.short	0x0001
        /*0062*/ 	.short	0x0008
        /*0064*/ 	.byte	0x00, 0xf0, 0x11, 0x00


	//----- nvinfo : EIATTR_KPARAM_INFO
	.align		4
.L_120:
        /*0068*/ 	.byte	0x04, 0x17
        /*006a*/ 	.short	(.L_122 - .L_121)
.L_121:
        /*006c*/ 	.word	0x00000000
        /*0070*/ 	.short	0x0000
        /*0072*/ 	.short	0x0000
        /*0074*/ 	.byte	0x00, 0xf5, 0x21, 0x00


	//----- nvinfo : EIATTR_SPARSE_MMA_MASK
	.align		4
.L_122:
        /*0078*/ 	.byte	0x03, 0x50
        /*007a*/ 	.short	0x0000


	//----- nvinfo : EIATTR_MAXREG_COUNT
	.align		4
        /*007c*/ 	.byte	0x03, 0x1b
        /*007e*/ 	.short	0x00ff


	//----- nvinfo : EIATTR_NUM_BARRIERS
	.align		4
        /*0080*/ 	.byte	0x02, 0x4c
        /*0082*/ 	.byte	0x01
	.zero		1


	//----- nvinfo : EIATTR_MERCURY_ISA_VERSION
	.align		4
        /*0084*/ 	.byte	0x03, 0x5f
        /*0086*/ 	.short	0x0101


	//----- nvinfo : EIATTR_VRC_CTA_INIT_COUNT
	.align		4
        /*0088*/ 	.byte	0x02, 0x4a
	.zero		1
	.zero		1


	//----- nvinfo : EIATTR_EXIT_INSTR_OFFSETS
	.align		4
        /*008c*/ 	.byte	0x04, 0x1c
        /*008e*/ 	.short	(.L_124 - .L_123)


	//   ....[0]....
.L_123:
        /*0090*/ 	.word	0x00000430


	//   ....[1]....
        /*0094*/ 	.word	0x00000740


	//----- nvinfo : EIATTR_CRS_STACK_SIZE
	.align		4
.L_124:
        /*0098*/ 	.byte	0x04, 0x1e
        /*009a*/ 	.short	(.L_126 - .L_125)
.L_125:
        /*009c*/ 	.word	0x00000000


	//----- nvinfo : EIATTR_CBANK_PARAM_SIZE
	.align		4
.L_126:
        /*00a0*/ 	.byte	0x03, 0x19
        /*00a2*/ 	.short	0x0030


	//----- nvinfo : EIATTR_PARAM_CBANK
	.align		4
        /*00a4*/ 	.byte	0x04, 0x0a
        /*00a6*/ 	.short	(.L_128 - .L_127)
	.align		4
.L_127:
        /*00a8*/ 	.word	index@(.nv.constant0._Z6cdist2PKfiS0_iiiPf)
        /*00ac*/ 	.short	0x0380
        /*00ae*/ 	.short	0x0030


	//----- nvinfo : EIATTR_SW_WAR
	.align		4
.L_128:
        /*00b0*/ 	.byte	0x04, 0x36
        /*00b2*/ 	.short	(.L_130 - .L_129)
.L_129:
        /*00b4*/ 	.word	0x00000008
.L_130:


//--------------------- .nv.info._Z5cdistPKfiS0_iiiPf --------------------------
	.section	.nv.info._Z5cdistPKfiS0_iiiPf,"",@"SHT_CUDA_INFO"
	.sectionflags	@""
	.align	4


	//----- nvinfo : EIATTR_CUDA_API_VERSION
	.align		4
        /*0000*/ 	.byte	0x04, 0x37
        /*0002*/ 	.short	(.L_132 - .L_131)
.L_131:
        /*0004*/ 	.word	0x00000082


	//----- nvinfo : EIATTR_KPARAM_INFO
	.align		4
.L_132:
        /*0008*/ 	.byte	0x04, 0x17
        /*000a*/ 	.short	(.L_134 - .L_133)
.L_133:
        /*000c*/ 	.word	0x00000000
        /*0010*/ 	.short	0x0006
        /*0012*/ 	.short	0x0028
        /*0014*/ 	.byte	0x00, 0xf5, 0x21, 0x00


	//----- nvinfo : EIATTR_KPARAM_INFO
	.align		4
.L_134:
        /*0018*/ 	.byte	0x04, 0x17
        /*001a*/ 	.short	(.L_136 - .L_135)
.L_135:
        /*001c*/ 	.word	0x00000000
        /*0020*/ 	.short	0x0005
        /*0022*/ 	.short	0x0020
        /*0024*/ 	.byte	0x00, 0xf0, 0x11, 0x00


	//----- nvinfo : EIATTR_KPARAM_INFO
	.align		4
.L_136:
        /*0028*/ 	.byte	0x04, 0x17
        /*002a*/ 	.short	(.L_138 - .L_137)
.L_137:
        /*002c*/ 	.word	0x00000000
        /*0030*/ 	.short	0x0004
        /*0032*/ 	.short	0x001c
        /*0034*/ 	.byte	0x00, 0xf0, 0x11, 0x00


	//----- nvinfo : EIATTR_KPARAM_INFO
	.align		4
.L_138:
        /*0038*/ 	.byte	0x04, 0x17
        /*003a*/ 	.short	(.L_140 - .L_139)
.L_139:
        /*003c*/ 	.word	0x00000000
        /*0040*/ 	.short	0x0003
        /*0042*/ 	.short	0x0018
        /*0044*/ 	.byte	0x00, 0xf0, 0x11, 0x00


	//----- nvinfo : EIATTR_KPARAM_INFO
	.align		4
.L_140:
        /*0048*/ 	.byte	0x04, 0x17
        /*004a*/ 	.short	(.L_142 - .L_141)
.L_141:
        /*004c*/ 	.word	0x00000000
        /*0050*/ 	.short	0x0002
        /*0052*/ 	.short	0x0010
        /*0054*/ 	.byte	0x00, 0xf5, 0x21, 0x00


	//----- nvinfo : EIATTR_KPARAM_INFO
	.align		4
.L_142:
        /*0058*/ 	.byte	0x04, 0x17
        /*005a*/ 	.short	(.L_144 - .L_143)
.L_143:
        /*005c*/ 	.word	0x00000000
        /*0060*/ 	.short	0x0001
        /*0062*/ 	.short	0x0008
        /*0064*/ 	.byte	0x00, 0xf0, 0x11, 0x00


	//----- nvinfo : EIATTR_KPARAM_INFO
	.align		4
.L_144:
        /*0068*/ 	.byte	0x04, 0x17
        /*006a*/ 	.short	(.L_146 - .L_145)
.L_145:
        /*006c*/ 	.word	0x00000000
        /*0070*/ 	.short	0x0000
        /*0072*/ 	.short	0x0000
        /*0074*/ 	.byte	0x00, 0xf5, 0x21, 0x00


	//----- nvinfo : EIATTR_SPARSE_MMA_MASK
	.align		4
.L_146:
        /*0078*/ 	.byte	0x03, 0x50
        /*007a*/ 	.short	0x0000


	//----- nvinfo : EIATTR_MAXREG_COUNT
	.align		4
        /*007c*/ 	.byte	0x03, 0x1b
        /*007e*/ 	.short	0x00ff


	//----- nvinfo : EIATTR_NUM_BARRIERS
	.align		4
        /*0080*/ 	.byte	0x02, 0x4c
        /*0082*/ 	.byte	0x01
	.zero		1


	//----- nvinfo : EIATTR_EXTERNS
	.align		4
        /*0084*/ 	.byte	0x04, 0x0f
        /*0086*/ 	.short	(.L_148 - .L_147)


	//   ....[0]....
	.align		4
.L_147:
        /*0088*/ 	.word	index@(vprintf)


	//----- nvinfo : EIATTR_MERCURY_ISA_VERSION
	.align		4
.L_148:
        /*008c*/ 	.byte	0x03, 0x5f
        /*008e*/ 	.short	0x0101


	//----- nvinfo : EIATTR_VRC_CTA_INIT_COUNT
	.align		4
        /*0090*/ 	.byte	0x02, 0x4a
	.zero		1
	.zero		1


	//----- nvinfo : EIATTR_SYSCALL_OFFSETS
	.align		4
        /*0094*/ 	.byte	0x04, 0x46
        /*0096*/ 	.short	(.L_150 - .L_149)


	//   ....[0]....
.L_149:
        /*0098*/ 	.word	0x00000300


	//   ....[1]....
        /*009c*/ 	.word	0x000003d0


	//   ....[2]....
        /*00a0*/ 	.word	0x000004a0


	//----- nvinfo : EIATTR_EXIT_INSTR_OFFSETS
	.align		4
.L_150:
        /*00a4*/ 	.byte	0x04, 0x1c
        /*00a6*/ 	.short	(.L_152 - .L_151)


	//   ....[0]....
.L_151:
        /*00a8*/ 	.word	0x00000680


	//   ....[1]....
        /*00ac*/ 	.word	0x000009a0


	//----- nvinfo : EIATTR_CRS_STACK_SIZE
	.align		4
.L_152:
        /*00b0*/ 	.byte	0x04, 0x1e
        /*00b2*/ 	.short	(.L_154 - .L_153)
.L_153:
        /*00b4*/ 	.word	0x00000000


	//----- nvinfo : EIATTR_CBANK_PARAM_SIZE
	.align		4
.L_154:
        /*00b8*/ 	.byte	0x03, 0x19
        /*00ba*/ 	.short	0x0030


	//----- nvinfo : EIATTR_PARAM_CBANK
	.align		4
        /*00bc*/ 	.byte	0x04, 0x0a
        /*00be*/ 	.short	(.L_156 - .L_155)
	.align		4
.L_155:
        /*00c0*/ 	.word	index@(.nv.constant0._Z5cdistPKfiS0_iiiPf)
        /*00c4*/ 	.short	0x0380
        /*00c6*/ 	.short	0x0030


	//----- nvinfo : EIATTR_SW_WAR
	.align		4
.L_156:
        /*00c8*/ 	.byte	0x04, 0x36
        /*00ca*/ 	.short	(.L_158 - .L_157)
.L_157:
        /*00cc*/ 	.word	0x00000008
.L_158:


//--------------------- .nv.callgraph             --------------------------
	.section	.nv.callgraph,"",@"SHT_CUDA_CALLGRAPH"
	.align	4
	.sectionentsize	8
	.align		4
        /*0000*/ 	.word	0x00000000
	.align		4
        /*0004*/ 	.word	0xffffffff
	.align		4
        /*0008*/ 	.word	index@(_Z18get_min_intrablockPKfiiPf)
	.align		4
        /*000c*/ 	.word	index@(vprintf)
	.align		4
        /*0010*/ 	.word	index@(_Z5cdistPKfiS0_iiiPf)
	.align		4
        /*0014*/ 	.word	index@(vprintf)
	.align		4
        /*0018*/ 	.word	0x00000000
	.align		4
        /*001c*/ 	.word	0xfffffffe
	.align		4
        /*0020*/ 	.word	0x00000000
	.align		4
        /*0024*/ 	.word	0xfffffffd
	.align		4
        /*0028*/ 	.word	0x00000000
	.align		4
        /*002c*/ 	.word	0xfffffffc


//--------------------- .nv.constant4             --------------------------
	.section	.nv.constant4,"a",@progbits
	.align	8
	.align		8
.nv.constant4:
        /*0000*/ 	.dword	$str
	.align		8
        /*0008*/ 	.dword	$str$1
	.align		8
        /*0010*/ 	.dword	$str$2
	.align		8
        /*0018*/ 	.dword	vprintf


//--------------------- .text._Z18get_min_interblockPKfPf --------------------------
	.section	.text._Z18get_min_interblockPKfPf,"ax",@progbits
	.align	128
        .global         _Z18get_min_interblockPKfPf
        .type           _Z18get_min_interblockPKfPf,@function
        .size           _Z18get_min_interblockPKfPf,(.L_x_78 - _Z18get_min_interblockPKfPf)
        .other          _Z18get_min_interblockPKfPf,@"STO_CUDA_ENTRY STV_DEFAULT"
_Z18get_min_interblockPKfPf:
.text._Z18get_min_interblockPKfPf:
[----:B------:R-:W-:Y:S01]  /*0000*/  LDC R1, c[0x0][0x37c] ;  /* 0x0000df00ff017b82 */ /* 0x000fe20000000800 */
[----:B------:R-:W0:Y:S07]  /*0010*/  S2R R7, SR_TID.X ;  /* 0x0000000000077919 */ /* 0x000e2e0000002100 */
[----:B------:R-:W0:Y:S01]  /*0020*/  LDC.64 R2, c[0x0][0x380] ;  /* 0x0000e000ff027b82 */ /* 0x000e220000000a00 */
[----:B------:R-:W1:Y:S01]  /*0030*/  LDCU.64 UR6, c[0x0][0x358] ;  /* 0x00006b00ff0677ac */ /* 0x000e620008000a00 */
[----:B0-----:R-:W-:-:S06]  /*0040*/  IMAD.WIDE.U32 R2, R7, 0x4, R2 ;  /* 0x0000000407027825 */ /* 0x001fcc00078e0002 */
[----:B-1----:R-:W2:Y:S01]  /*0050*/  LDG.E R2, desc[UR6][R2.64] ;  /* 0x0000000602027981 */ /* 0x002ea2000c1e1900 */
[----:B------:R-:W0:Y:S01]  /*0060*/  S2UR UR5, SR_CgaCtaId ;  /* 0x00000000000579c3 */ /* 0x000e220000008800 */
[----:B------:R-:W-:Y:S02]  /*0070*/  UMOV UR4, 0x400 ;  /* 0x0000040000047882 */ /* 0x000fe40000000000 */
[----:B0-----:R-:W-:-:S06]  /*0080*/  ULEA UR4, UR5, UR4, 0x18 ;  /* 0x0000000405047291 */ /* 0x001fcc000f8ec0ff */
[----:B------:R-:W-:-:S05]  /*0090*/  LEA R5, R7, UR4, 0x2 ;  /* 0x0000000407057c11 */ /* 0x000fca000f8e10ff */
[----:B------:R-:W0:Y:S02]  /*00a0*/  LDCU UR4, c[0x0][0x360] ;  /* 0x00006c00ff0477ac */ /* 0x000e240008000800 */
[----:B0-----:R-:W-:Y:S01]  /*00b0*/  UISETP.GE.U32.AND UP0, UPT, UR4, 0x2, UPT ;  /* 0x000000020400788c */ /* 0x001fe2000bf06070 */
[----:B--2---:R0:W-:Y:S01]  /*00c0*/  STS [R5], R2 ;  /* 0x0000000205007388 */ /* 0x0041e20000000800 */
[----:B------:R-:W-:Y:S07]  /*00d0*/  BAR.SYNC.DEFER_BLOCKING 0x0 ;  /* 0x0000000000007b1d */ /* 0x000fee0000010000 */
[----:B------:R-:W-:Y:S05]  /*00e0*/  BRA.U !UP0, `(.L_x_0) ;  /* 0x00000001083c7547 */ /* 0x000fea000b800000 */
[----:B------:R-:W-:-:S07]  /*00f0*/  IMAD.U32 R0, RZ, RZ, UR4 ;  /* 0x00000004ff007e24 */ /* 0x000fce000f8e00ff */
.L_x_3:
[--C-:B------:R-:W-:Y:S01]  /*0100*/  IMAD.MOV.U32 R4, RZ, RZ, R0.reuse ;  /* 0x000000ffff047224 */ /* 0x100fe200078e0000 */
[----:B------:R-:W-:Y:S01]  /*0110*/  SHF.R.U32.HI R0, RZ, 0x1, R0 ;  /* 0x00000001ff007819 */ /* 0x000fe20000011600 */
[----:B------:R-:W-:Y:S03]  /*0120*/  BSSY.RECONVERGENT B0, `(.L_x_1) ;  /* 0x0000008000007945 */ /* 0x000fe60003800200 */
[----:B------:R-:W-:-:S13]  /*0130*/  ISETP.GE.U32.AND P0, PT, R7, R0, PT ;  /* 0x000000000700720c */ /* 0x000fda0003f06070 */
[----:B-1----:R-:W-:Y:S05]  /*0140*/  @P0 BRA `(.L_x_2) ;  /* 0x0000000000140947 */ /* 0x002fea0003800000 */
[----:B------:R-:W-:Y:S01]  /*0150*/  IMAD R3, R0, 0x4, R5 ;  /* 0x0000000400037824 */ /* 0x000fe200078e0205 */
[----:B0-----:R-:W-:Y:S05]  /*0160*/  LDS R2, [R5] ;  /* 0x0000000005027984 */ /* 0x001fea0000000800 */
[----:B------:R-:W0:Y:S02]  /*0170*/  LDS R3, [R3] ;  /* 0x0000000003037984 */ /* 0x000e240000000800 */
[----:B0-----:R-:W-:-:S13]  /*0180*/  FSETP.GT.AND P0, PT, R2, R3, PT ;  /* 0x000000030200720b */ /* 0x001fda0003f04000 */
[----:B------:R1:W-:Y:S02]  /*0190*/  @P0 STS [R5], R3 ;  /* 0x0000000305000388 */ /* 0x0003e40000000800 */
.L_x_2:
[----:B------:R-:W-:Y:S05]  /*01a0*/  BSYNC.RECONVERGENT B0 ;  /* 0x0000000000007941 */ /* 0x000fea0003800200 */
.L_x_1:
[----:B------:R-:W-:Y:S01]  /*01b0*/  BAR.SYNC.DEFER_BLOCKING 0x0 ;  /* 0x0000000000007b1d */ /* 0x000fe20000010000 */
[----:B------:R-:W-:-:S13]  /*01c0*/  ISETP.GT.U32.AND P0, PT, R4, 0x3, PT ;  /* 0x000000030400780c */ /* 0x000fda0003f04070 */
[----:B------:R-:W-:Y:S05]  /*01d0*/  @P0 BRA `(.L_x_3) ;  /* 0xfffffffc00c80947 */ /* 0x000fea000383ffff */
.L_x_0:
[----:B------:R-:W-:-:S13]  /*01e0*/  ISETP.NE.AND P0, PT, R7, RZ, PT ;  /* 0x000000ff0700720c */ /* 0x000fda0003f05270 */
[----:B------:R-:W-:Y:S05]  /*01f0*/  @P0 EXIT ;  /* 0x000000000000094d */ /* 0x000fea0003800000 */
[----:B------:R-:W2:Y:S01]  /*0200*/  S2UR UR5, SR_CgaCtaId ;  /* 0x00000000000579c3 */ /* 0x000ea20000008800 */
[----:B------:R-:W-:-:S07]  /*0210*/  UMOV UR4, 0x400 ;  /* 0x0000040000047882 */ /* 0x000fce0000000000 */
[----:B01----:R-:W0:Y:S01]  /*0220*/  LDC.64 R2, c[0x0][0x388] ;  /* 0x0000e200ff027b82 */ /* 0x003e220000000a00 */
[----:B--2---:R-:W-:-:S09]  /*0230*/  ULEA UR4, UR5, UR4, 0x18 ;  /* 0x0000000405047291 */ /* 0x004fd2000f8ec0ff */
[----:B------:R-:W0:Y:S04]  /*0240*/  LDS R5, [UR4] ;  /* 0x00000004ff057984 */ /* 0x000e280008000800 */
[----:B0-----:R-:W-:Y:S01]  /*0250*/  STG.E desc[UR6][R2.64], R5 ;  /* 0x0000000502007986 */ /* 0x001fe2000c101906 */
[----:B------:R-:W-:Y:S05]  /*0260*/  EXIT ;  /* 0x000000000000794d */ /* 0x000fea0003800000 */
.L_x_4:
[----:B------:R-:W-:-:S00]  /*0270*/  BRA `(.L_x_4) ;  /* 0xfffffffc00fc7947 */ /* 0x000fc0000383ffff */
[----:B------:R-:W-:-:S00]  /*0280*/  NOP ;  /* 0x0000000000007918 */ /* 0x000fc00000000000 */
[----:B------:R-:W-:-:S00]  /*0290*/  NOP ;  /* 0x0000000000007918 */ /* 0x000fc00000000000 */
[----:B------:R-:W-:-:S00]  /*02a0*/  NOP ;  /* 0x0000000000007918 */ /* 0x000fc00000000000 */
[----:B------:R-:W-:-:S00]  /*02b0*/  NOP ;  /* 0x0000000000007918 */ /* 0x000fc00000000000 */
[----:B------:R-:W-:-:S00]  /*02c0*/  NOP ;  /* 0x0000000000007918 */ /* 0x000fc00000000000 */
[----:B------:R-:W-:-:S00]  /*02d0*/  NOP ;  /* 0x0000000000007918 */ /* 0x000fc00000000000 */
[----:B------:R-:W-:-:S00]  /*02e0*/  NOP ;  /* 0x0000000000007918 */ /* 0x000fc00000000000 */
[----:B------:R-:W-:-:S00]  /*02f0*/  NOP ;  /* 0x0000000000007918 */ /* 0x000fc00000000000 */
.L_x_78:


//--------------------- .text._Z18get_min_intrablockPKfiiPf --------------------------
	.section	.text._Z18get_min_intrablockPKfiiPf,"ax",@progbits
	.align	128
        .global         _Z18get_min_intrablockPKfiiPf
        .type           _Z18get_min_intrablockPKfiiPf,@function
        .size           _Z18get_min_intrablockPKfiiPf,(.L_x_79 - _Z18get_min_intrablockPKfiiPf)
        .other          _Z18get_min_intrablockPKfiiPf,@"STO_CUDA_ENTRY STV_DEFAULT"
_Z18get_min_intrablockPKfiiPf:
.text._Z18get_min_intrablockPKfiiPf:
[----:B------:R-:W0:Y:S01]  /*0000*/  LDC R1, c[0x0][0x37c] ;  /* 0x0000df00ff017b82 */ /* 0x000e220000000800 */
[----:B------:R-:W1:Y:S07]  /*0010*/  S2R R22, SR_TID.X ;  /* 0x0000000000167919 */ /* 0x000e6e0000002100 */
[----:B------:R-:W1:Y:S01]  /*0020*/  S2UR UR38, SR_CTAID.X ;  /* 0x00000000002679c3 */ /* 0x000e620000002500 */
[----:B------:R-:W2:Y:S01]  /*0030*/  LDCU.64 UR36, c[0x0][0x358] ;  /* 0x00006b00ff2477ac */ /* 0x000ea20008000a00 */
[----:B0-----:R-:W-:-:S06]  /*0040*/  VIADD R1, R1, 0xfffffff0 ;  /* 0xfffffff001017836 */ /* 0x001fcc0000000000 */
[----:B------:R-:W1:Y:S08]  /*0050*/  LDC R3, c[0x0][0x38c] ;  /* 0x0000e300ff037b82 */ /* 0x000e700000000800 */
[----:B------:R-:W0:Y:S01]  /*0060*/  LDC.64 R16, c[0x0][0x380] ;  /* 0x0000e000ff107b82 */ /* 0x000e220000000a00 */
[----:B-1----:R-:W-:-:S04]  /*0070*/  IMAD R24, R3, UR38, R22 ;  /* 0x0000002603187c24 */ /* 0x002fc8000f8e0216 */
[----:B0-----:R-:W-:-:S05]  /*0080*/  IMAD.WIDE.U32 R16, R24, 0x4, R16 ;  /* 0x0000000418107825 */ /* 0x001fca00078e0010 */
[----:B--2---:R-:W2:Y:S01]  /*0090*/  LDG.E R0, desc[UR36][R16.64] ;  /* 0x0000002410007981 */ /* 0x004ea2000c1e1900 */
[----:B------:R-:W0:Y:S01]  /*00a0*/  S2UR UR5, SR_CgaCtaId ;  /* 0x00000000000579c3 */ /* 0x000e220000008800 */
[----:B------:R-:W-:Y:S02]  /*00b0*/  UMOV UR4, 0x400 ;  /* 0x0000040000047882 */ /* 0x000fe40000000000 */
[----:B0-----:R-:W-:Y:S01]  /*00c0*/  ULEA UR4, UR5, UR4, 0x18 ;  /* 0x0000000405047291 */ /* 0x001fe2000f8ec0ff */
[----:B------:R-:W0:Y:S05]  /*00d0*/  LDCU UR5, c[0x0][0x2f8] ;  /* 0x00005f00ff0577ac */ /* 0x000e2a0008000800 */
[----:B------:R-:W-:-:S05]  /*00e0*/  LEA R25, R22, UR4, 0x2 ;  /* 0x0000000416197c11 */ /* 0x000fca000f8e10ff */
[----:B------:R-:W1:Y:S01]  /*00f0*/  LDCU UR4, c[0x0][0x2fc] ;  /* 0x00005f80ff0477ac */ /* 0x000e620008000800 */
[----:B0-----:R-:W-:-:S05]  /*0100*/  IADD3 R19, P1, PT, R1, UR5, RZ ;  /* 0x0000000501137c10 */ /* 0x001fca000ff3e0ff */
[----:B-1----:R-:W-:Y:S01]  /*0110*/  IMAD.X R23, RZ, RZ, UR4, P1 ;  /* 0x00000004ff177e24 */ /* 0x002fe200088e06ff */
[----:B--2---:R0:W-:Y:S01]  /*0120*/  STS [R25], R0 ;  /* 0x0000000019007388 */ /* 0x0041e20000000800 */
[----:B------:R-:W-:-:S13]  /*0130*/  FSETP.NEU.AND P0, PT, R0, RZ, PT ;  /* 0x000000ff0000720b */ /* 0x000fda0003f0d000 */
[----:B0-----:R-:W-:Y:S05]  /*0140*/  @P0 BRA `(.L_x_5) ;  /* 0x0000000000600947 */ /* 0x001fea0003800000 */
[----:B------:R-:W0:Y:S01]  /*0150*/  F2F.F64.F32 R8, R0 ;  /* 0x0000000000087310 */ /* 0x000e220000201800 */
[----:B------:R-:W-:Y:S01]  /*0160*/  MOV R18, 0x18 ;  /* 0x0000001800127802 */ /* 0x000fe20000000f00 */
[----:B------:R1:W-:Y:S01]  /*0170*/  STL [R1], R22 ;  /* 0x0000001601007387 */ /* 0x0003e20000100800 */
[----:B------:R-:W2:Y:S01]  /*0180*/  LDCU.64 UR4, c[0x4][0x8] ;  /* 0x01000100ff0477ac */ /* 0x000ea20008000a00 */
[----:B------:R-:W-:Y:S01]  /*0190*/  IMAD.MOV.U32 R6, RZ, RZ, R19 ;  /* 0x000000ffff067224 */ /* 0x000fe200078e0013 */
[----:B------:R1:W3:Y:S01]  /*01a0*/  LDC.64 R2, c[0x4][R18] ;  /* 0x0100000012027b82 */ /* 0x0002e20000000a00 */
[----:B------:R-:W-:Y:S01]  /*01b0*/  IMAD.MOV.U32 R7, RZ, RZ, R23 ;  /* 0x000000ffff077224 */ /* 0x000fe200078e0017 */
[----:B0-----:R1:W-:Y:S01]  /*01c0*/  STL.64 [R1+0x8], R8 ;  /* 0x0000080801007387 */ /* 0x0013e20000100a00 */
[----:B--2---:R-:W-:Y:S01]  /*01d0*/  IMAD.U32 R4, RZ, RZ, UR4 ;  /* 0x00000004ff047e24 */ /* 0x004fe2000f8e00ff */
[----:B------:R-:W-:-:S07]  /*01e0*/  MOV R5, UR5 ;  /* 0x0000000500057c02 */ /* 0x000fce0008000f00 */
[----:B------:R-:W-:-:S07]  /*01f0*/  LEPC R20, `(.L_x_6) ;  /* 0x000000001014794e */ /* 0x000fce0000000000 */
[----:B-1-3--:R-:W-:Y:S05]  /*0200*/  CALL.ABS.NOINC R2 ;  /* 0x0000000002007343 */ /* 0x00afea0003c00000 */
.L_x_6:
[----:B------:R-:W2:Y:S01]  /*0210*/  LDG.E R16, desc[UR36][R16.64] ;  /* 0x0000002410107981 */ /* 0x000ea2000c1e1900 */
[----:B------:R0:W1:Y:S01]  /*0220*/  LDC.64 R8, c[0x4][R18] ;  /* 0x0100000012087b82 */ /* 0x0000620000000a00 */
[----:B------:R-:W3:Y:S01]  /*0230*/  LDCU.64 UR4, c[0x4][0x10] ;  /* 0x01000200ff0477ac */ /* 0x000ee20008000a00 */
[----:B------:R-:W-:Y:S01]  /*0240*/  IMAD.MOV.U32 R6, RZ, RZ, R19 ;  /* 0x000000ffff067224 */ /* 0x000fe200078e0013 */
[----:B------:R0:W-:Y:S01]  /*0250*/  STL [R1], R24 ;  /* 0x0000001801007387 */ /* 0x0001e20000100800 */
[----:B------:R-:W-:Y:S02]  /*0260*/  MOV R7, R23 ;  /* 0x0000001700077202 */ /* 0x000fe40000000f00 */
[----:B---3--:R-:W-:Y:S01]  /*0270*/  MOV R4, UR4 ;  /* 0x0000000400047c02 */ /* 0x008fe20008000f00 */
[----:B------:R-:W-:Y:S01]  /*0280*/  IMAD.U32 R5, RZ, RZ, UR5 ;  /* 0x00000005ff057e24 */ /* 0x000fe2000f8e00ff */
[----:B--2---:R-:W2:Y:S02]  /*0290*/  F2F.F64.F32 R2, R16 ;  /* 0x0000001000027310 */ /* 0x004ea40000201800 */
[----:B-12---:R0:W-:Y:S04]  /*02a0*/  STL.64 [R1+0x8], R2 ;  /* 0x0000080201007387 */ /* 0x0061e80000100a00 */
[----:B------:R-:W-:-:S07]  /*02b0*/  LEPC R20, `(.L_x_5) ;  /* 0x000000001014794e */ /* 0x000fce0000000000 */
[----:B0-----:R-:W-:Y:S05]  /*02c0*/  CALL.ABS.NOINC R8 ;  /* 0x0000000008007343 */ /* 0x001fea0003c00000 */
.L_x_5:
[----:B------:R-:W-:Y:S05]  /*02d0*/  WARPSYNC.ALL ;  /* 0x0000000000007948 */ /* 0x000fea0003800000 */
[----:B------:R-:W0:Y:S01]  /*02e0*/  LDCU UR4, c[0x0][0x360] ;  /* 0x00006c00ff0477ac */ /* 0x000e220008000800 */
[----:B------:R-:W-:Y:S01]  /*02f0*/  BAR.SYNC.DEFER_BLOCKING 0x0 ;  /* 0x0000000000007b1d */ /* 0x000fe20000010000 */
[----:B0-----:R-:W-:-:S09]  /*0300*/  UISETP.GE.U32.AND UP0, UPT, UR4, 0x2, UPT ;  /* 0x000000020400788c */ /* 0x001fd2000bf06070 */
[----:B------:R-:W-:Y:S05]  /*0310*/  BRA.U !UP0, `(.L_x_7) ;  /* 0x00000001083c7547 */ /* 0x000fea000b800000 */
[----:B------:R-:W-:-:S07]  /*0320*/  IMAD.U32 R0, RZ, RZ, UR4 ;  /* 0x00000004ff007e24 */ /* 0x000fce000f8e00ff */
.L_x_10:
[--C-:B------:R-:W-:Y:S01]  /*0330*/  IMAD.MOV.U32 R4, RZ, RZ, R0.reuse ;  /* 0x000000ffff047224 */ /* 0x100fe200078e0000 */
[----:B------:R-:W-:Y:S01]  /*0340*/  SHF.R.U32.HI R0, RZ, 0x1, R0 ;  /* 0x00000001ff007819 */ /* 0x000fe20000011600 */
[----:B------:R-:W-:Y:S03]  /*0350*/  BSSY.RECONVERGENT B0, `(.L_x_8) ;  /* 0x0000008000007945 */ /* 0x000fe60003800200 */
[----:B------:R-:W-:-:S13]  /*0360*/  ISETP.GE.U32.AND P0, PT, R22, R0, PT ;  /* 0x000000001600720c */ /* 0x000fda0003f06070 */
[----:B0-----:R-:W-:Y:S05]  /*0370*/  @P0 BRA `(.L_x_9) ;  /* 0x0000000000140947 */ /* 0x001fea0003800000 */
[----:B------:R-:W-:Y:S01]  /*0380*/  LEA R3, R0, R25, 0x2 ;  /* 0x0000001900037211 */ /* 0x000fe200078e10ff */
[----:B------:R-:W-:Y:S05]  /*0390*/  LDS R2, [R25] ;  /* 0x0000000019027984 */ /* 0x000fea0000000800 */
[----:B------:R-:W0:Y:S02]  /*03a0*/  LDS R3, [R3] ;  /* 0x0000000003037984 */ /* 0x000e240000000800 */
[----:B0-----:R-:W-:-:S13]  /*03b0*/  FSETP.GT.AND P0, PT, R2, R3, PT ;  /* 0x000000030200720b */ /* 0x001fda0003f04000 */
[----:B------:R0:W-:Y:S02]  /*03c0*/  @P0 STS [R25], R3 ;  /* 0x0000000319000388 */ /* 0x0001e40000000800 */
.L_x_9:
[----:B------:R-:W-:Y:S05]  /*03d0*/  BSYNC.RECONVERGENT B0 ;  /* 0x0000000000007941 */ /* 0x000fea0003800200 */
.L_x_8:
[----:B------:R-:W-:Y:S01]  /*03e0*/  BAR.SYNC.DEFER_BLOCKING 0x0 ;  /* 0x0000000000007b1d */ /* 0x000fe20000010000 */
[----:B------:R-:W-:-:S13]  /*03f0*/  ISETP.GT.U32.AND P0, PT, R4, 0x3, PT ;  /* 0x000000030400780c */ /* 0x000fda0003f04070 */
[----:B------:R-:W-:Y:S05]  /*0400*/  @P0 BRA `(.L_x_10) ;  /* 0xfffffffc00c80947 */ /* 0x000fea000383ffff */
.L_x_7:
[----:B------:R-:W-:-:S13]  /*0410*/  ISETP.NE.AND P0, PT, R22, RZ, PT ;  /* 0x000000ff1600720c */ /* 0x000fda0003f05270 */
[----:B------:R-:W-:Y:S05]  /*0420*/  @P0 EXIT ;  /* 0x000000000000094d */ /* 0x000fea0003800000 */
[----:B------:R-:W1:Y:S01]  /*0430*/  S2UR UR5, SR_CgaCtaId ;  /* 0x00000000000579c3 */ /* 0x000e620000008800 */
[----:B------:R-:W-:-:S07]  /*0440*/  UMOV UR4, 0x400 ;  /* 0x0000040000047882 */ /* 0x000fce0000000000 */
[----:B------:R-:W2:Y:S08]  /*0450*/  LDC.64 R6, c[0x0][0x388] ;  /* 0x0000e200ff067b82 */ /* 0x000eb00000000a00 */
[----:B0-----:R-:W0:Y:S01]  /*0460*/  LDC.64 R2, c[0x0][0x390] ;  /* 0x0000e400ff027b82 */ /* 0x001e220000000a00 */
[----:B-1----:R-:W-:Y:S01]  /*0470*/  ULEA UR4, UR5, UR4, 0x18 ;  /* 0x0000000405047291 */ /* 0x002fe2000f8ec0ff */
[----:B--2---:R-:W-:-:S08]  /*0480*/  IMAD R7, R7, UR38, R6 ;  /* 0x0000002607077c24 */ /* 0x004fd0000f8e0206 */
[----:B------:R-:W1:Y:S01]  /*0490*/  LDS R5, [UR4] ;  /* 0x00000004ff057984 */ /* 0x000e620008000800 */
[----:B0-----:R-:W-:-:S05]  /*04a0*/  IMAD.WIDE.U32 R2, R7, 0x4, R2 ;  /* 0x0000000407027825 */ /* 0x001fca00078e0002 */
[----:B-1----:R-:W-:Y:S01]  /*04b0*/  STG.E desc[UR36][R2.64], R5 ;  /* 0x0000000502007986 */ /* 0x002fe2000c101924 */
[----:B------:R-:W-:Y:S05]  /*04c0*/  EXIT ;  /* 0x000000000000794d */ /* 0x000fea0003800000 */
.L_x_11:
        /* <DEDUP_REMOVED lines=11> */
.L_x_79:


//--------------------- .text._Z12padded_cdistPKfiS0_iiiiPf --------------------------
	.section	.text._Z12padded_cdistPKfiS0_iiiiPf,"ax",@progbits
	.align	128
        .global         _Z12padded_cdistPKfiS0_iiiiPf
        .type           _Z12padded_cdistPKfiS0_iiiiPf,@function
        .size           _Z12padded_cdistPKfiS0_iiiiPf,(.L_x_73 - _Z12padded_cdistPKfiS0_iiiiPf)
        .other          _Z12padded_cdistPKfiS0_iiiiPf,@"STO_CUDA_ENTRY STV_DEFAULT"
_Z12padded_cdistPKfiS0_iiiiPf:
.text._Z12padded_cdistPKfiS0_iiiiPf:
[----:B------:R-:W-:Y:S01]  /*0000*/  LDC R1, c[0x0][0x37c] ;  /* 0x0000df00ff017b82 */ /* 0x000fe20000000800 */
[----:B------:R-:W0:Y:S01]  /*0010*/  S2R R0, SR_TID.X ;  /* 0x0000000000007919 */ /* 0x000e220000002100 */
[----:B------:R-:W0:Y:S06]  /*0020*/  LDCU.64 UR4, c[0x0][0x398] ;  /* 0x00007300ff0477ac */ /* 0x000e2c0008000a00 */
[----:B------:R-:W1:Y:S01]  /*0030*/  LDC R3, c[0x0][0x360] ;  /* 0x0000d800ff037b82 */ /* 0x000e620000000800 */
[----:B------:R-:W2:Y:S07]  /*0040*/  LDCU.64 UR6, c[0x0][0x358] ;  /* 0x00006b00ff0677ac */ /* 0x000eae0008000a00 */
[----:B------:R-:W3:Y:S08]  /*0050*/  LDC R9, c[0x0][0x3a4] ;  /* 0x0000e900ff097b82 */ /* 0x000ef00000000800 */
[----:B------:R-:W4:Y:S01]  /*0060*/  LDC.64 R4, c[0x0][0x390] ;  /* 0x0000e400ff047b82 */ /* 0x000f220000000a00 */
[C---:B0-----:R-:W-:Y:S01]  /*0070*/  ISETP.GE.U32.AND P0, PT, R0.reuse, UR5, PT ;  /* 0x0000000500007c0c */ /* 0x041fe2000bf06070 */
[----:B---3--:R-:W-:-:S04]  /*0080*/  IMAD R13, R0, UR4, R9 ;  /* 0x00000004000d7c24 */ /* 0x008fc8000f8e0209 */
[----:B----4-:R-:W-:-:S08]  /*0090*/  IMAD.WIDE.U32 R12, R13, 0x4, R4 ;  /* 0x000000040d0c7825 */ /* 0x010fd000078e0004 */
[----:B------:R-:W0:Y:S01]  /*00a0*/  @!P0 S2R R11, SR_CTAID.X ;  /* 0x00000000000b8919 */ /* 0x000e220000002500 */
[----:B------:R-:W0:Y:S01]  /*00b0*/  @!P0 LDC R2, c[0x0][0x388] ;  /* 0x0000e200ff028b82 */ /* 0x000e220000000800 */
[----:B------:R-:W3:Y:S07]  /*00c0*/  @!P0 S2R R17, SR_CTAID.X ;  /* 0x0000000000118919 */ /* 0x000eee0000002500 */
[----:B------:R-:W3:Y:S08]  /*00d0*/  @!P0 LDC R8, c[0x0][0x388] ;  /* 0x0000e200ff088b82 */ /* 0x000ef00000000800 */
[----:B------:R-:W4:Y:S08]  /*00e0*/  @!P0 LDC.64 R14, c[0x0][0x380] ;  /* 0x0000e000ff0e8b82 */ /* 0x000f300000000a00 */
[----:B------:R-:W5:Y:S01]  /*00f0*/  @!P0 LDC.64 R6, c[0x0][0x380] ;  /* 0x0000e000ff068b82 */ /* 0x000f620000000a00 */
[----:B0-----:R-:W-:-:S02]  /*0100*/  @!P0 IMAD R11, R0, R2, R11 ;  /* 0x00000002000b8224 */ /* 0x001fc400078e020b */
[C---:B-1----:R-:W-:Y:S02]  /*0110*/  IMAD.IADD R2, R0.reuse, 0x1, R3 ;  /* 0x0000000100027824 */ /* 0x042fe400078e0203 */
[----:B---3--:R-:W-:Y:S02]  /*0120*/  @!P0 IMAD R17, R0, R8, R17 ;  /* 0x0000000800118224 */ /* 0x008fe400078e0211 */
[----:B--2---:R-:W2:Y:S01]  /*0130*/  @!P0 LDG.E R8, desc[UR6][R12.64] ;  /* 0x000000060c088981 */ /* 0x004ea2000c1e1900 */
[----:B------:R-:W-:Y:S01]  /*0140*/  ISETP.GE.U32.AND P1, PT, R2, UR5, PT ;  /* 0x0000000502007c0c */ /* 0x000fe2000bf26070 */
[----:B----4-:R-:W-:-:S04]  /*0150*/  @!P0 IMAD.WIDE.U32 R14, R11, 0x4, R14 ;  /* 0x000000040b0e8825 */ /* 0x010fc800078e000e */
[----:B-----5:R-:W-:Y:S02]  /*0160*/  @!P0 IMAD.WIDE.U32 R16, R17, 0x4, R6 ;  /* 0x0000000411108825 */ /* 0x020fe400078e0006 */
[----:B------:R-:W3:Y:S06]  /*0170*/  @!P0 LDG.E R6, desc[UR6][R14.64] ;  /* 0x000000060e068981 */ /* 0x000eec000c1e1900 */
[----:B------:R-:W0:Y:S01]  /*0180*/  @!P1 LDC R18, c[0x0][0x388] ;  /* 0x0000e200ff129b82 */ /* 0x000e220000000800 */
[----:B------:R-:W3:Y:S04]  /*0190*/  @!P0 LDG.E R7, desc[UR6][R12.64] ;  /* 0x000000060c078981 */ /* 0x000ee8000c1e1900 */
[----:B------:R1:W4:Y:S03]  /*01a0*/  @!P0 LDG.E R17, desc[UR6][R16.64] ;  /* 0x0000000610118981 */ /* 0x000326000c1e1900 */
[----:B------:R-:W5:Y:S01]  /*01b0*/  @!P1 LDC.64 R10, c[0x0][0x380] ;  /* 0x0000e000ff0a9b82 */ /* 0x000f620000000a00 */
[----:B------:R-:W0:Y:S01]  /*01c0*/  @!P1 S2R R21, SR_CTAID.X ;  /* 0x0000000000159919 */ /* 0x000e220000002500 */
[----:B------:R-:W-:-:S04]  /*01d0*/  @!P1 IMAD R19, R2, UR4, R9 ;  /* 0x0000000402139c24 */ /* 0x000fc8000f8e0209 */
[----:B------:R-:W-:Y:S02]  /*01e0*/  @!P1 IMAD.WIDE.U32 R4, R19, 0x4, R4 ;  /* 0x0000000413049825 */ /* 0x000fe400078e0004 */
[----:B------:R-:W5:Y:S03]  /*01f0*/  S2UR UR5, SR_CgaCtaId ;  /* 0x00000000000579c3 */ /* 0x000f660000008800 */
[----:B------:R5:W4:Y:S05]  /*0200*/  @!P1 LDG.E R15, desc[UR6][R4.64] ;  /* 0x00000006040f9981 */ /* 0x000b2a000c1e1900 */
[----:B-1----:R-:W1:Y:S01]  /*0210*/  LDC R16, c[0x0][0x3a0] ;  /* 0x0000e800ff107b82 */ /* 0x002e620000000800 */
[----:B0-----:R-:W-:-:S04]  /*0220*/  @!P1 IMAD R9, R2, R18, R21 ;  /* 0x0000001202099224 */ /* 0x001fc800078e0215 */
[----:B-----5:R-:W-:-:S06]  /*0230*/  @!P1 IMAD.WIDE.U32 R10, R9, 0x4, R10 ;  /* 0x00000004090a9825 */ /* 0x020fcc00078e000a */
[----:B------:R-:W5:Y:S01]  /*0240*/  @!P1 LDG.E R10, desc[UR6][R10.64] ;  /* 0x000000060a0a9981 */ /* 0x000f62000c1e1900 */
[----:B------:R-:W-:Y:S02]  /*0250*/  UMOV UR4, 0x400 ;  /* 0x0000040000047882 */ /* 0x000fe40000000000 */
[----:B------:R-:W-:Y:S01]  /*0260*/  ULEA UR4, UR5, UR4, 0x18 ;  /* 0x0000000405047291 */ /* 0x000fe2000f8ec0ff */
[----:B------:R-:W-:-:S05]  /*0270*/  HFMA2 R14, -RZ, RZ, 0, 0 ;  /* 0x00000000ff0e7431 */ /* 0x000fca00000001ff */
[----:B------:R-:W-:Y:S01]  /*0280*/  LEA R2, R0, UR4, 0x2 ;  /* 0x0000000400027c11 */ /* 0x000fe2000f8e10ff */
[----:B------:R-:W-:-:S04]  /*0290*/  IMAD.MOV.U32 R9, RZ, RZ, RZ ;  /* 0x000000ffff097224 */ /* 0x000fc800078e00ff */
[----:B-1----:R-:W-:Y:S02]  /*02a0*/  IMAD R13, R16, 0x4, R2 ;  /* 0x00000004100d7824 */ /* 0x002fe400078e0202 */
[----:B------:R-:W-:-:S03]  /*02b0*/  IMAD.MOV.U32 R12, RZ, RZ, RZ ;  /* 0x000000ffff0c7224 */ /* 0x000fc600078e00ff */
[----:B------:R-:W-:Y:S01]  /*02c0*/  LEA R5, R16, R13, 0x2 ;  /* 0x0000000d10057211 */ /* 0x000fe200078e10ff */
[----:B--2---:R-:W-:Y:S01]  /*02d0*/  @!P0 FMUL R14, R8, R8 ;  /* 0x00000008080e8220 */ /* 0x004fe20000400000 */
[----:B---3--:R-:W-:Y:S01]  /*02e0*/  @!P0 FMUL R9, R6, R7 ;  /* 0x0000000706098220 */ /* 0x008fe20000400000 */
[----:B----4-:R-:W-:-:S04]  /*02f0*/  @!P0 FMUL R12, R17, R17 ;  /* 0x00000011110c8220 */ /* 0x010fc80000400000 */
[----:B------:R-:W-:Y:S04]  /*0300*/  STS [R2], R9 ;  /* 0x0000000902007388 */ /* 0x000fe80000000800 */
[----:B------:R-:W-:Y:S04]  /*0310*/  STS [R13], R12 ;  /* 0x0000000c0d007388 */ /* 0x000fe80000000800 */
[----:B------:R-:W-:Y:S04]  /*0320*/  STS [R5], R14 ;  /* 0x0000000e05007388 */ /* 0x000fe80000000800 */
[----:B------:R-:W5:Y:S02]  /*0330*/  @!P1 LDS R7, [R2] ;  /* 0x0000000002079984 */ /* 0x000f640000000800 */
[----:B-----5:R-:W-:-:S05]  /*0340*/  @!P1 FFMA R7, R10, R15, R7 ;  /* 0x0000000f0a079223 */ /* 0x020fca0000000007 */
[----:B------:R-:W-:Y:S04]  /*0350*/  @!P1 STS [R2], R7 ;  /* 0x0000000702009388 */ /* 0x000fe80000000800 */
[----:B------:R-:W0:Y:S02]  /*0360*/  @!P1 LDS R11, [R13] ;  /* 0x000000000d0b9984 */ /* 0x000e240000000800 */
[----:B0-----:R-:W-:-:S05]  /*0370*/  @!P1 FFMA R10, R10, R10, R11 ;  /* 0x0000000a0a0a9223 */ /* 0x001fca000000000b */
[----:B------:R-:W-:Y:S04]  /*0380*/  @!P1 STS [R13], R10 ;  /* 0x0000000a0d009388 */ /* 0x000fe80000000800 */
[----:B------:R-:W0:Y:S01]  /*0390*/  @!P1 LDS R4, [R5] ;  /* 0x0000000005049984 */ /* 0x000e220000000800 */
[----:B------:R-:W-:Y:S01]  /*03a0*/  ISETP.GE.U32.AND P0, PT, R3, 0x2, PT ;  /* 0x000000020300780c */ /* 0x000fe20003f06070 */
[----:B0-----:R-:W-:-:S05]  /*03b0*/  @!P1 FFMA R4, R15, R15, R4 ;  /* 0x0000000f0f049223 */ /* 0x001fca0000000004 */
[----:B------:R0:W-:Y:S01]  /*03c0*/  @!P1 STS [R5], R4 ;  /* 0x0000000405009388 */ /* 0x0001e20000000800 */
[----:B------:R-:W-:Y:S06]  /*03d0*/  BAR.SYNC.DEFER_BLOCKING 0x0 ;  /* 0x0000000000007b1d */ /* 0x000fec0000010000 */
[----:B------:R-:W-:Y:S05]  /*03e0*/  @!P0 BRA `(.L_x_12) ;  /* 0x00000000006c8947 */ /* 0x000fea0003800000 */
[----:B0-----:R-:W-:Y:S02]  /*03f0*/  IMAD R4, R3, 0x4, R2 ;  /* 0x0000000403047824 */ /* 0x001fe400078e0202 */
[----:B------:R-:W-:-:S03]  /*0400*/  IMAD.MOV.U32 R6, RZ, RZ, R3 ;  /* 0x000000ffff067224 */ /* 0x000fc600078e0003 */
[----:B------:R-:W-:-:S07]  /*0410*/  LEA R5, R3, R4, 0x2 ;  /* 0x0000000403057211 */ /* 0x000fce00078e10ff */
.L_x_15:
[----:B------:R-:W-:Y:S01]  /*0420*/  SHF.R.U32.HI R13, RZ, 0x1, R6 ;  /* 0x00000001ff0d7819 */ /* 0x000fe20000011606 */
[----:B------:R-:W-:Y:S03]  /*0430*/  BSSY.RECONVERGENT B0, `(.L_x_13) ;  /* 0x0000012000007945 */ /* 0x000fe60003800200 */
[----:B------:R-:W-:-:S13]  /*0440*/  ISETP.GE.U32.AND P0, PT, R0, R13, PT ;  /* 0x0000000d0000720c */ /* 0x000fda0003f06070 */
[----:B0-----:R-:W-:Y:S05]  /*0450*/  @P0 BRA `(.L_x_14) ;  /* 0x00000000003c0947 */ /* 0x001fea0003800000 */
[----:B------:R-:W-:Y:S01]  /*0460*/  IMAD R8, R13, 0x4, R2 ;  /* 0x000000040d087824 */ /* 0x000fe200078e0202 */
[----:B------:R-:W-:Y:S04]  /*0470*/  LDS R10, [R2] ;  /* 0x00000000020a7984 */ /* 0x000fe80000000800 */
[----:B------:R-:W0:Y:S02]  /*0480*/  LDS R7, [R8] ;  /* 0x0000000008077984 */ /* 0x000e240000000800 */
[----:B0-----:R-:W-:Y:S01]  /*0490*/  FADD R7, R7, R10 ;  /* 0x0000000a07077221 */ /* 0x001fe20000000000 */
[----:B------:R-:W-:-:S04]  /*04a0*/  IMAD R10, R3, 0x4, R8 ;  /* 0x00000004030a7824 */ /* 0x000fc800078e0208 */
[----:B------:R-:W-:Y:S01]  /*04b0*/  STS [R2], R7 ;  /* 0x0000000702007388 */ /* 0x000fe20000000800 */
[----:B------:R-:W-:-:S03]  /*04c0*/  LEA R11, R3, R10, 0x2 ;  /* 0x0000000a030b7211 */ /* 0x000fc600078e10ff */
[----:B------:R-:W-:Y:S04]  /*04d0*/  LDS R9, [R10] ;  /* 0x000000000a097984 */ /* 0x000fe80000000800 */
[----:B------:R-:W0:Y:S02]  /*04e0*/  LDS R12, [R4] ;  /* 0x00000000040c7984 */ /* 0x000e240000000800 */
[----:B0-----:R-:W-:-:S05]  /*04f0*/  FADD R9, R9, R12 ;  /* 0x0000000c09097221 */ /* 0x001fca0000000000 */
[----:B------:R-:W-:Y:S04]  /*0500*/  STS [R4], R9 ;  /* 0x0000000904007388 */ /* 0x000fe80000000800 */
[----:B------:R-:W-:Y:S04]  /*0510*/  LDS R11, [R11] ;  /* 0x000000000b0b7984 */ /* 0x000fe80000000800 */
[----:B------:R-:W0:Y:S02]  /*0520*/  LDS R12, [R5] ;  /* 0x00000000050c7984 */ /* 0x000e240000000800 */
[----:B0-----:R-:W-:-:S05]  /*0530*/  FADD R12, R11, R12 ;  /* 0x0000000c0b0c7221 */ /* 0x001fca0000000000 */
[----:B------:R0:W-:Y:S02]  /*0540*/  STS [R5], R12 ;  /* 0x0000000c05007388 */ /* 0x0001e40000000800 */
.L_x_14:
[----:B------:R-:W-:Y:S05]  /*0550*/  BSYNC.RECONVERGENT B0 ;  /* 0x0000000000007941 */ /* 0x000fea0003800200 */
.L_x_13:
[----:B------:R-:W-:Y:S01]  /*0560*/  BAR.SYNC.DEFER_BLOCKING 0x0 ;  /* 0x0000000000007b1d */ /* 0x000fe20000010000 */
[----:B------:R-:W-:Y:S01]  /*0570*/  ISETP.GT.U32.AND P0, PT, R6, 0x3, PT ;  /* 0x000000030600780c */ /* 0x000fe20003f04070 */
[----:B------:R-:W-:-:S12]  /*0580*/  IMAD.MOV.U32 R6, RZ, RZ, R13 ;  /* 0x000000ffff067224 */ /* 0x000fd800078e000d */
[----:B------:R-:W-:Y:S05]  /*0590*/  @P0 BRA `(.L_x_15) ;  /* 0xfffffffc00a00947 */ /* 0x000fea000383ffff */
.L_x_12:
[----:B------:R-:W-:-:S13]  /*05a0*/  ISETP.NE.AND P0, PT, R0, RZ, PT ;  /* 0x000000ff0000720c */ /* 0x000fda0003f05270 */
[----:B------:R-:W-:Y:S05]  /*05b0*/  @P0 EXIT ;  /* 0x000000000000094d */ /* 0x000fea0003800000 */
[----:B0-----:R-:W0:Y:S01]  /*05c0*/  S2R R5, SR_CgaCtaId ;  /* 0x0000000000057919 */ /* 0x001e220000008800 */
[----:B------:R-:W-:-:S04]  /*05d0*/  MOV R0, 0x400 ;  /* 0x0000040000007802 */ /* 0x000fc80000000f00 */
[----:B0-----:R-:W-:-:S05]  /*05e0*/  LEA R0, R5, R0, 0x18 ;  /* 0x0000000005007211 */ /* 0x001fca00078ec0ff */
[----:B------:R-:W-:Y:S02]  /*05f0*/  IMAD R6, R3, 0x4, R0 ;  /* 0x0000000403067824 */ /* 0x000fe400078e0200 */
[----:B------:R-:W-:Y:S04]  /*0600*/  LDS R0, [R0] ;  /* 0x0000000000007984 */ /* 0x000fe80000000800 */
[----:B------:R-:W0:Y:S02]  /*0610*/  LDS R2, [R6] ;  /* 0x0000000006027984 */ /* 0x000e240000000800 */
[----:B0-----:R-:W-:Y:S01]  /*0620*/  IADD3 R4, PT, PT, R2, -0xd000000, RZ ;  /* 0xf300000002047810 */ /* 0x001fe20007ffe0ff */
[----:B------:R0:W1:Y:S03]  /*0630*/  MUFU.RSQ R5, R2 ;  /* 0x0000000200057308 */ /* 0x0000660000001400 */
[----:B------:R-:W-:-:S13]  /*0640*/  ISETP.GT.U32.AND P0, PT, R4, 0x727fffff, PT ;  /* 0x727fffff0400780c */ /* 0x000fda0003f04070 */
[----:B0-----:R-:W-:Y:S05]  /*0650*/  @!P0 BRA `(.L_x_16) ;  /* 0x0000000000108947 */ /* 0x001fea0003800000 */
[----:B------:R-:W-:-:S07]  /*0660*/  MOV R8, 0x680 ;  /* 0x0000068000087802 */ /* 0x000fce0000000f00 */
[----:B-1----:R-:W-:Y:S05]  /*0670*/  CALL.REL.NOINC `($__internal_0_$__cuda_sm20_sqrt_rn_f32_slowpath) ;  /* 0x0000000000987944 */ /* 0x002fea0003c00000 */
[----:B------:R-:W-:Y:S01]  /*0680*/  IMAD.MOV.U32 R7, RZ, RZ, R2 ;  /* 0x000000ffff077224 */ /* 0x000fe200078e0002 */
[----:B------:R-:W-:Y:S06]  /*0690*/  BRA `(.L_x_17) ;  /* 0x0000000000107947 */ /* 0x000fec0003800000 */
.L_x_16:
[----:B-1----:R-:W-:Y:S01]  /*06a0*/  FMUL.FTZ R7, R2, R5 ;  /* 0x0000000502077220 */ /* 0x002fe20000410000 */
[----:B------:R-:W-:-:S03]  /*06b0*/  FMUL.FTZ R5, R5, 0.5 ;  /* 0x3f00000005057820 */ /* 0x000fc60000410000 */
[----:B------:R-:W-:-:S04]  /*06c0*/  FFMA R2, -R7, R7, R2 ;  /* 0x0000000707027223 */ /* 0x000fc80000000102 */
[----:B------:R-:W-:-:S07]  /*06d0*/  FFMA R7, R2, R5, R7 ;  /* 0x0000000502077223 */ /* 0x000fce0000000007 */
.L_x_17:
[----:B------:R-:W-:-:S05]  /*06e0*/  IMAD R3, R3, 0x4, R6 ;  /* 0x0000000403037824 */ /* 0x000fca00078e0206 */
[----:B------:R-:W0:Y:S02]  /*06f0*/  LDS R2, [R3] ;  /* 0x0000000003027984 */ /* 0x000e240000000800 */
[----:B0-----:R-:W-:Y:S01]  /*0700*/  IADD3 R4, PT, PT, R2, -0xd000000, RZ ;  /* 0xf300000002047810 */ /* 0x001fe20007ffe0ff */
[----:B------:R0:W1:Y:S03]  /*0710*/  MUFU.RSQ R5, R2 ;  /* 0x0000000200057308 */ /* 0x0000660000001400 */
[----:B------:R-:W-:-:S13]  /*0720*/  ISETP.GT.U32.AND P0, PT, R4, 0x727fffff, PT ;  /* 0x727fffff0400780c */ /* 0x000fda0003f04070 */
[----:B0-----:R-:W-:Y:S05]  /*0730*/  @!P0 BRA `(.L_x_18) ;  /* 0x00000000000c8947 */ /* 0x001fea0003800000 */
[----:B------:R-:W-:-:S07]  /*0740*/  MOV R8, 0x760 ;  /* 0x0000076000087802 */ /* 0x000fce0000000f00 */
[----:B-1----:R-:W-:Y:S05]  /*0750*/  CALL.REL.NOINC `($__internal_0_$__cuda_sm20_sqrt_rn_f32_slowpath) ;  /* 0x0000000000607944 */ /* 0x002fea0003c00000 */
[----:B------:R-:W-:Y:S05]  /*0760*/  BRA `(.L_x_19) ;  /* 0x0000000000107947 */ /* 0x000fea0003800000 */
.L_x_18:
[----:B-1----:R-:W-:Y:S01]  /*0770*/  FMUL.FTZ R3, R2, R5 ;  /* 0x0000000502037220 */ /* 0x002fe20000410000 */
[----:B------:R-:W-:-:S03]  /*0780*/  FMUL.FTZ R5, R5, 0.5 ;  /* 0x3f00000005057820 */ /* 0x000fc60000410000 */
[----:B------:R-:W-:-:S04]  /*0790*/  FFMA R2, -R3, R3, R2 ;  /* 0x0000000303027223 */ /* 0x000fc80000000102 */
[----:B------:R-:W-:-:S07]  /*07a0*/  FFMA R2, R2, R5, R3 ;  /* 0x0000000502027223 */ /* 0x000fce0000000003 */
.L_x_19:
[----:B------:R-:W-:-:S04]  /*07b0*/  FMUL R9, R2, R7 ;  /* 0x0000000702097220 */ /* 0x000fc80000400000 */
[----:B------:R-:W0:Y:S08]  /*07c0*/  MUFU.RCP R2, R9 ;  /* 0x0000000900027308 */ /* 0x000e300000001000 */
[----:B------:R-:W1:Y:S01]  /*07d0*/  FCHK P0, R0, R9 ;  /* 0x0000000900007302 */ /* 0x000e620000000000 */
[----:B0-----:R-:W-:-:S04]  /*07e0*/  FFMA R3, -R9, R2, 1 ;  /* 0x3f80000009037423 */ /* 0x001fc80000000102 */
[----:B------:R-:W-:-:S04]  /*07f0*/  FFMA R3, R2, R3, R2 ;  /* 0x0000000302037223 */ /* 0x000fc80000000002 */
[----:B------:R-:W-:-:S04]  /*0800*/  FFMA R2, R0, R3, RZ ;  /* 0x0000000300027223 */ /* 0x000fc800000000ff */
[----:B------:R-:W-:-:S04]  /*0810*/  FFMA R4, -R9, R2, R0 ;  /* 0x0000000209047223 */ /* 0x000fc80000000100 */
[----:B------:R-:W-:Y:S01]  /*0820*/  FFMA R5, R3, R4, R2 ;  /* 0x0000000403057223 */ /* 0x000fe20000000002 */
[----:B-1----:R-:W-:Y:S06]  /*0830*/  @!P0 BRA `(.L_x_20) ;  /* 0x0000000000088947 */ /* 0x002fec0003800000 */
[----:B------:R-:W-:-:S07]  /*0840*/  MOV R2, 0x860 ;  /* 0x0000086000027802 */ /* 0x000fce0000000f00 */
[----:B------:R-:W-:Y:S05]  /*0850*/  CALL.REL.NOINC `($__internal_1_$__cuda_sm3x_div_rn_noftz_f32_slowpath) ;  /* 0x0000000000807944 */ /* 0x000fea0003c00000 */
.L_x_20:
[----:B------:R-:W0:Y:S08]  /*0860*/  S2UR UR4, SR_CTAID.X ;  /* 0x00000000000479c3 */ /* 0x000e300000002500 */
[----:B------:R-:W0:Y:S08]  /*0870*/  LDC R7, c[0x0][0x398] ;  /* 0x0000e600ff077b82 */ /* 0x000e300000000800 */
[----:B------:R-:W0:Y:S08]  /*0880*/  LDC R0, c[0x0][0x3a4] ;  /* 0x0000e900ff007b82 */ /* 0x000e300000000800 */
[----:B------:R-:W1:Y:S01]  /*0890*/  LDC.64 R2, c[0x0][0x3a8] ;  /* 0x0000ea00ff027b82 */ /* 0x000e620000000a00 */
[----:B0-----:R-:W-:-:S04]  /*08a0*/  IMAD R7, R7, UR4, R0 ;  /* 0x0000000407077c24 */ /* 0x001fc8000f8e0200 */
[----:B-1----:R-:W-:-:S05]  /*08b0*/  IMAD.WIDE.U32 R2, R7, 0x4, R2 ;  /* 0x0000000407027825 */ /* 0x002fca00078e0002 */
[----:B------:R-:W-:Y:S01]  /*08c0*/  STG.E desc[UR6][R2.64], R5 ;  /* 0x0000000502007986 */ /* 0x000fe2000c101906 */
[----:B------:R-:W-:Y:S05]  /*08d0*/  EXIT ;  /* 0x000000000000794d */ /* 0x000fea0003800000 */
        .weak           $__internal_0_$__cuda_sm20_sqrt_rn_f32_slowpath
        .type           $__internal_0_$__cuda_sm20_sqrt_rn_f32_slowpath,@function
        .size           $__internal_0_$__cuda_sm20_sqrt_rn_f32_slowpath,($__internal_1_$__cuda_sm3x_div_rn_noftz_f32_slowpath - $__internal_0_$__cuda_sm20_sqrt_rn_f32_slowpath)
$__internal_0_$__cuda_sm20_sqrt_rn_f32_slowpath:
[----:B------:R-:W-:-:S13]  /*08e0*/  LOP3.LUT P0, RZ, R2, 0x7fffffff, RZ, 0xc0, !PT ;  /* 0x7fffffff02ff7812 */ /* 0x000fda000780c0ff */
[----:B------:R-:W-:Y:S01]  /*08f0*/  @!P0 IMAD.MOV.U32 R4, RZ, RZ, R2 ;  /* 0x000000ffff048224 */ /* 0x000fe200078e0002 */
[----:B------:R-:W-:Y:S06]  /*0900*/  @!P0 BRA `(.L_x_21) ;  /* 0x0000000000448947 */ /* 0x000fec0003800000 */
[----:B------:R-:W-:-:S13]  /*0910*/  FSETP.GEU.FTZ.AND P0, PT, R2, RZ, PT ;  /* 0x000000ff0200720b */ /* 0x000fda0003f1e000 */
[----:B------:R-:W-:Y:S01]  /*0920*/  @!P0 IMAD.MOV.U32 R4, RZ, RZ, 0x7fffffff ;  /* 0x7fffffffff048424 */ /* 0x000fe200078e00ff */
[----:B------:R-:W-:Y:S06]  /*0930*/  @!P0 BRA `(.L_x_21) ;  /* 0x0000000000388947 */ /* 0x000fec0003800000 */
[----:B------:R-:W-:-:S13]  /*0940*/  FSETP.GTU.FTZ.AND P0, PT, |R2|, +INF , PT ;  /* 0x7f8000000200780b */ /* 0x000fda0003f1c200 */
[----:B------:R-:W-:Y:S01]  /*0950*/  @P0 FADD.FTZ R4, R2, 1 ;  /* 0x3f80000002040421 */ /* 0x000fe20000010000 */
[----:B------:R-:W-:Y:S06]  /*0960*/  @P0 BRA `(.L_x_21) ;  /* 0x00000000002c0947 */ /* 0x000fec0003800000 */
[----:B------:R-:W-:-:S13]  /*0970*/  FSETP.NEU.FTZ.AND P0, PT, |R2|, +INF , PT ;  /* 0x7f8000000200780b */ /* 0x000fda0003f1d200 */
[----:B------:R-:W-:Y:S01]  /*0980*/  @!P0 MOV R4, R2 ;  /* 0x0000000200048202 */ /* 0x000fe20000000f00 */
[----:B------:R-:W-:Y:S06]  /*0990*/  @!P0 BRA `(.L_x_21) ;  /* 0x0000000000208947 */ /* 0x000fec0003800000 */
[----:B------:R-:W-:-:S04]  /*09a0*/  FFMA R2, R2, 1.84467440737095516160e+19, RZ ;  /* 0x5f80000002027823 */ /* 0x000fc800000000ff */
[----:B------:R-:W0:Y:S02]  /*09b0*/  MUFU.RSQ R5, R2 ;  /* 0x0000000200057308 */ /* 0x000e240000001400 */
[----:B0-----:R-:W-:Y:S01]  /*09c0*/  FMUL.FTZ R9, R2, R5 ;  /* 0x0000000502097220 */ /* 0x001fe20000410000 */
[----:B------:R-:W-:-:S03]  /*09d0*/  FMUL.FTZ R5, R5, 0.5 ;  /* 0x3f00000005057820 */ /* 0x000fc60000410000 */
[----:B------:R-:W-:-:S04]  /*09e0*/  FADD.FTZ R4, -R9, -RZ ;  /* 0x800000ff09047221 */ /* 0x000fc80000010100 */
[----:B------:R-:W-:-:S04]  /*09f0*/  FFMA R4, R9, R4, R2 ;  /* 0x0000000409047223 */ /* 0x000fc80000000002 */
[----:B------:R-:W-:-:S04]  /*0a00*/  FFMA R4, R4, R5, R9 ;  /* 0x0000000504047223 */ /* 0x000fc80000000009 */
[----:B------:R-:W-:-:S07]  /*0a10*/  FMUL.FTZ R4, R4, 2.3283064365386962891e-10 ;  /* 0x2f80000004047820 */ /* 0x000fce0000410000 */
.L_x_21:
[----:B------:R-:W-:Y:S01]  /*0a20*/  IMAD.MOV.U32 R2, RZ, RZ, R4 ;  /* 0x000000ffff027224 */ /* 0x000fe200078e0004 */
[----:B------:R-:W-:Y:S01]  /*0a30*/  MOV R4, R8 ;  /* 0x0000000800047202 */ /* 0x000fe20000000f00 */
[----:B------:R-:W-:-:S04]  /*0a40*/  IMAD.MOV.U32 R5, RZ, RZ, 0x0 ;  /* 0x00000000ff057424 */ /* 0x000fc800078e00ff */
[----:B------:R-:W-:Y:S05]  /*0a50*/  RET.REL.NODEC R4 `(_Z12padded_cdistPKfiS0_iiiiPf) ;  /* 0xfffffff404687950 */ /* 0x000fea0003c3ffff */
        .weak           $__internal_1_$__cuda_sm3x_div_rn_noftz_f32_slowpath
        .type           $__internal_1_$__cuda_sm3x_div_rn_noftz_f32_slowpath,@function
        .size           $__internal_1_$__cuda_sm3x_div_rn_noftz_f32_slowpath,(.L_x_73 - $__internal_1_$__cuda_sm3x_div_rn_noftz_f32_slowpath)
$__internal_1_$__cuda_sm3x_div_rn_noftz_f32_slowpath:
[--C-:B------:R-:W-:Y:S01]  /*0a60*/  SHF.R.U32.HI R4, RZ, 0x17, R9.reuse ;  /* 0x00000017ff047819 */ /* 0x100fe20000011609 */
[----:B------:R-:W-:Y:S01]  /*0a70*/  IMAD.MOV.U32 R6, RZ, RZ, R9 ;  /* 0x000000ffff067224 */ /* 0x000fe200078e0009 */
[----:B------:R-:W-:Y:S02]  /*0a80*/  SHF.R.U32.HI R3, RZ, 0x17, R0 ;  /* 0x00000017ff037819 */ /* 0x000fe40000011600 */
[----:B------:R-:W-:Y:S02]  /*0a90*/  LOP3.LUT R13, R4, 0xff, RZ, 0xc0, !PT ;  /* 0x000000ff040d7812 */ /* 0x000fe400078ec0ff */
[----:B------:R-:W-:Y:S02]  /*0aa0*/  LOP3.LUT R4, R3, 0xff, RZ, 0xc0, !PT ;  /* 0x000000ff03047812 */ /* 0x000fe400078ec0ff */
[----:B------:R-:W-:Y:S02]  /*0ab0*/  IADD3 R10, PT, PT, R13, -0x1, RZ ;  /* 0xffffffff0d0a7810 */ /* 0x000fe40007ffe0ff */
[----:B------:R-:W-:Y:S01]  /*0ac0*/  MOV R5, R0 ;  /* 0x0000000000057202 */ /* 0x000fe20000000f00 */
[----:B------:R-:W-:Y:S01]  /*0ad0*/  VIADD R8, R4, 0xffffffff ;  /* 0xffffffff04087836 */ /* 0x000fe20000000000 */
[----:B------:R-:W-:-:S04]  /*0ae0*/  ISETP.GT.U32.AND P0, PT, R10, 0xfd, PT ;  /* 0x000000fd0a00780c */ /* 0x000fc80003f04070 */
[----:B------:R-:W-:-:S13]  /*0af0*/  ISETP.GT.U32.OR P0, PT, R8, 0xfd, P0 ;  /* 0x000000fd0800780c */ /* 0x000fda0000704470 */
[----:B------:R-:W-:Y:S01]  /*0b00*/  @!P0 MOV R7, RZ ;  /* 0x000000ff00078202 */ /* 0x000fe20000000f00 */
[----:B------:R-:W-:Y:S06]  /*0b10*/  @!P0 BRA `(.L_x_22) ;  /* 0x0000000000608947 */ /* 0x000fec0003800000 */
[----:B------:R-:W-:Y:S01]  /*0b20*/  FSETP.GTU.FTZ.AND P0, PT, |R0|, +INF , PT ;  /* 0x7f8000000000780b */ /* 0x000fe20003f1c200 */
[----:B------:R-:W-:Y:S01]  /*0b30*/  IMAD.MOV.U32 R3, RZ, RZ, R9 ;  /* 0x000000ffff037224 */ /* 0x000fe200078e0009 */
[----:B------:R-:W-:-:S04]  /*0b40*/  FSETP.GTU.FTZ.AND P1, PT, |R9|, +INF , PT ;  /* 0x7f8000000900780b */ /* 0x000fc80003f3c200 */
[----:B------:R-:W-:-:S13]  /*0b50*/  PLOP3.LUT P0, PT, P0, P1, PT, 0xf8, 0x8f ;  /* 0x00000000008f781c */ /* 0x000fda0000703f70 */
[----:B------:R-:W-:Y:S05]  /*0b60*/  @P0 BRA `(.L_x_23) ;  /* 0x0000000400440947 */ /* 0x000fea0003800000 */
[----:B------:R-:W-:-:S13]  /*0b70*/  LOP3.LUT P0, RZ, R6, 0x7fffffff, R5, 0xc8, !PT ;  /* 0x7fffffff06ff7812 */ /* 0x000fda000780c805 */
[----:B------:R-:W-:Y:S05]  /*0b80*/  @!P0 BRA `(.L_x_24) ;  /* 0x0000000400348947 */ /* 0x000fea0003800000 */
[C---:B------:R-:W-:Y:S02]  /*0b90*/  FSETP.NEU.FTZ.AND P2, PT, |R0|.reuse, +INF , PT ;  /* 0x7f8000000000780b */ /* 0x040fe40003f5d200 */
[----:B------:R-:W-:Y:S02]  /*0ba0*/  FSETP.NEU.FTZ.AND P1, PT, |R3|, +INF , PT ;  /* 0x7f8000000300780b */ /* 0x000fe40003f3d200 */
[----:B------:R-:W-:-:S11]  /*0bb0*/  FSETP.NEU.FTZ.AND P0, PT, |R0|, +INF , PT ;  /* 0x7f8000000000780b */ /* 0x000fd60003f1d200 */
[----:B------:R-:W-:Y:S05]  /*0bc0*/  @!P1 BRA !P2, `(.L_x_24) ;  /* 0x0000000400249947 */ /* 0x000fea0005000000 */
[----:B------:R-:W-:-:S04]  /*0bd0*/  LOP3.LUT P2, RZ, R5, 0x7fffffff, RZ, 0xc0, !PT ;  /* 0x7fffffff05ff7812 */ /* 0x000fc8000784c0ff */
[----:B------:R-:W-:-:S13]  /*0be0*/  PLOP3.LUT P1, PT, P1, P2, PT, 0x2f, 0xf2 ;  /* 0x0000000000f2781c */ /* 0x000fda0000f24577 */
[----:B------:R-:W-:Y:S05]  /*0bf0*/  @P1 BRA `(.L_x_25) ;  /* 0x0000000400101947 */ /* 0x000fea0003800000 */
[----:B------:R-:W-:-:S04]  /*0c00*/  LOP3.LUT P1, RZ, R6, 0x7fffffff, RZ, 0xc0, !PT ;  /* 0x7fffffff06ff7812 */ /* 0x000fc8000782c0ff */
[----:B------:R-:W-:-:S13]  /*0c10*/  PLOP3.LUT P0, PT, P0, P1, PT, 0x2f, 0xf2 ;  /* 0x0000000000f2781c */ /* 0x000fda0000702577 */
[----:B------:R-:W-:Y:S05]  /*0c20*/  @P0 BRA `(.L_x_26) ;  /* 0x0000000000f80947 */ /* 0x000fea0003800000 */
[----:B------:R-:W-:Y:S02]  /*0c30*/  ISETP.GE.AND P0, PT, R8, RZ, PT ;  /* 0x000000ff0800720c */ /* 0x000fe40003f06270 */
[----:B------:R-:W-:-:S11]  /*0c40*/  ISETP.GE.AND P1, PT, R10, RZ, PT ;  /* 0x000000ff0a00720c */ /* 0x000fd60003f26270 */
[----:B------:R-:W-:Y:S01]  /*0c50*/  @P0 MOV R7, RZ ;  /* 0x000000ff00070202 */ /* 0x000fe20000000f00 */
[----:B------:R-:W-:Y:S02]  /*0c60*/  @!P0 IMAD.MOV.U32 R7, RZ, RZ, -0x40 ;  /* 0xffffffc0ff078424 */ /* 0x000fe400078e00ff */
[----:B------:R-:W-:Y:S01]  /*0c70*/  @!P0 FFMA R5, R0, 1.84467440737095516160e+19, RZ ;  /* 0x5f80000000058823 */ /* 0x000fe200000000ff */
[----:B------:R-:W-:Y:S02]  /*0c80*/  @!P1 FFMA R6, R3, 1.84467440737095516160e+19, RZ ;  /* 0x5f80000003069823 */ /* 0x000fe400000000ff */
[----:B------:R-:W-:-:S07]  /*0c90*/  @!P1 IADD3 R7, PT, PT, R7, 0x40, RZ ;  /* 0x0000004007079810 */ /* 0x000fce0007ffe0ff */
.L_x_22:
[----:B------:R-:W-:Y:S02]  /*0ca0*/  LEA R3, R13, 0xc0800000, 0x17 ;  /* 0xc08000000d037811 */ /* 0x000fe400078eb8ff */
[----:B------:R-:W-:-:S03]  /*0cb0*/  IADD3 R4, PT, PT, R4, -0x7f, RZ ;  /* 0xffffff8104047810 */ /* 0x000fc60007ffe0ff */
[----:B------:R-:W-:Y:S02]  /*0cc0*/  IMAD.IADD R3, R6, 0x1, -R3 ;  /* 0x0000000106037824 */ /* 0x000fe400078e0a03 */
[C---:B------:R-:W-:Y:S01]  /*0cd0*/  IMAD R0, R4.reuse, -0x800000, R5 ;  /* 0xff80000004007824 */ /* 0x040fe200078e0205 */
[----:B------:R-:W-:Y:S01]  /*0ce0*/  IADD3 R4, PT, PT, R4, 0x7f, -R13 ;  /* 0x0000007f04047810 */ /* 0x000fe20007ffe80d */
[----:B------:R-:W0:Y:S01]  /*0cf0*/  MUFU.RCP R6, R3 ;  /* 0x0000000300067308 */ /* 0x000e220000001000 */
[----:B------:R-:W-:-:S03]  /*0d00*/  FADD.FTZ R9, -R3, -RZ ;  /* 0x800000ff03097221 */ /* 0x000fc60000010100 */
[----:B------:R-:W-:Y:S02]  /*0d10*/  IMAD.IADD R4, R4, 0x1, R7 ;  /* 0x0000000104047824 */ /* 0x000fe400078e0207 */
[----:B0-----:R-:W-:-:S04]  /*0d20*/  FFMA R11, R6, R9, 1 ;  /* 0x3f800000060b7423 */ /* 0x001fc80000000009 */
[----:B------:R-:W-:-:S04]  /*0d30*/  FFMA R8, R6, R11, R6 ;  /* 0x0000000b06087223 */ /* 0x000fc80000000006 */
[----:B------:R-:W-:-:S04]  /*0d40*/  FFMA R5, R0, R8, RZ ;  /* 0x0000000800057223 */ /* 0x000fc800000000ff */
[----:B------:R-:W-:-:S04]  /*0d50*/  FFMA R6, R9, R5, R0 ;  /* 0x0000000509067223 */ /* 0x000fc80000000000 */
[----:B------:R-:W-:-:S04]  /*0d60*/  FFMA R11, R8, R6, R5 ;  /* 0x00000006080b7223 */ /* 0x000fc80000000005 */
[----:B------:R-:W-:-:S04]  /*0d70*/  FFMA R6, R9, R11, R0 ;  /* 0x0000000b09067223 */ /* 0x000fc80000000000 */
[----:B------:R-:W-:-:S05]  /*0d80*/  FFMA R5, R8, R6, R11 ;  /* 0x0000000608057223 */ /* 0x000fca000000000b */
[----:B------:R-:W-:-:S04]  /*0d90*/  SHF.R.U32.HI R0, RZ, 0x17, R5 ;  /* 0x00000017ff007819 */ /* 0x000fc80000011605 */
[----:B------:R-:W-:-:S04]  /*0da0*/  LOP3.LUT R0, R0, 0xff, RZ, 0xc0, !PT ;  /* 0x000000ff00007812 */ /* 0x000fc800078ec0ff */
[----:B------:R-:W-:-:S05]  /*0db0*/  IADD3 R9, PT, PT, R0, R4, RZ ;  /* 0x0000000400097210 */ /* 0x000fca0007ffe0ff */
[----:B------:R-:W-:-:S05]  /*0dc0*/  VIADD R0, R9, 0xffffffff ;  /* 0xffffffff09007836 */ /* 0x000fca0000000000 */
[----:B------:R-:W-:-:S13]  /*0dd0*/  ISETP.GE.U32.AND P0, PT, R0, 0xfe, PT ;  /* 0x000000fe0000780c */ /* 0x000fda0003f06070 */
[----:B------:R-:W-:Y:S05]  /*0de0*/  @!P0 BRA `(.L_x_27) ;  /* 0x0000000000808947 */ /* 0x000fea0003800000 */
[----:B------:R-:W-:-:S13]  /*0df0*/  ISETP.GT.AND P0, PT, R9, 0xfe, PT ;  /* 0x000000fe0900780c */ /* 0x000fda0003f04270 */
[----:B------:R-:W-:Y:S05]  /*0e00*/  @P0 BRA `(.L_x_28) ;  /* 0x00000000006c0947 */ /* 0x000fea0003800000 */
[----:B------:R-:W-:-:S13]  /*0e10*/  ISETP.GE.AND P0, PT, R9, 0x1, PT ;  /* 0x000000010900780c */ /* 0x000fda0003f06270 */
[----:B------:R-:W-:Y:S05]  /*0e20*/  @P0 BRA `(.L_x_29) ;  /* 0x0000000000980947 */ /* 0x000fea0003800000 */
[----:B------:R-:W-:Y:S02]  /*0e30*/  ISETP.GE.AND P0, PT, R9, -0x18, PT ;  /* 0xffffffe80900780c */ /* 0x000fe40003f06270 */
[----:B------:R-:W-:-:S11]  /*0e40*/  LOP3.LUT R5, R5, 0x80000000, RZ, 0xc0, !PT ;  /* 0x8000000005057812 */ /* 0x000fd600078ec0ff */
[----:B------:R-:W-:Y:S05]  /*0e50*/  @!P0 BRA `(.L_x_29) ;  /* 0x00000000008c8947 */ /* 0x000fea0003800000 */
[CCC-:B------:R-:W-:Y:S01]  /*0e60*/  FFMA.RZ R0, R8.reuse, R6.reuse, R11.reuse ;  /* 0x0000000608007223 */ /* 0x1c0fe2000000c00b */
[C---:B------:R-:W-:Y:S01]  /*0e70*/  IADD3 R7, PT, PT, R9.reuse, 0x20, RZ ;  /* 0x0000002009077810 */ /* 0x040fe20007ffe0ff */
[-CC-:B------:R-:W-:Y:S01]  /*0e80*/  FFMA.RM R3, R8, R6.reuse, R11.reuse ;  /* 0x0000000608037223 */ /* 0x180fe2000000400b */
[C---:B------:R-:W-:Y:S02]  /*0e90*/  ISETP.NE.AND P2, PT, R9.reuse, RZ, PT ;  /* 0x000000ff0900720c */ /* 0x040fe40003f45270 */
[----:B------:R-:W-:Y:S01]  /*0ea0*/  LOP3.LUT R4, R0, 0x7fffff, RZ, 0xc0, !PT ;  /* 0x007fffff00047812 */ /* 0x000fe200078ec0ff */
[----:B------:R-:W-:Y:S01]  /*0eb0*/  FFMA.RP R0, R8, R6, R11 ;  /* 0x0000000608007223 */ /* 0x000fe2000000800b */
[----:B------:R-:W-:Y:S01]  /*0ec0*/  IMAD.MOV R6, RZ, RZ, -R9 ;  /* 0x000000ffff067224 */ /* 0x000fe200078e0a09 */
[----:B------:R-:W-:Y:S02]  /*0ed0*/  ISETP.NE.AND P1, PT, R9, RZ, PT ;  /* 0x000000ff0900720c */ /* 0x000fe40003f25270 */
[----:B------:R-:W-:-:S02]  /*0ee0*/  LOP3.LUT R4, R4, 0x800000, RZ, 0xfc, !PT ;  /* 0x0080000004047812 */ /* 0x000fc400078efcff */
[----:B------:R-:W-:Y:S02]  /*0ef0*/  FSETP.NEU.FTZ.AND P0, PT, R0, R3, PT ;  /* 0x000000030000720b */ /* 0x000fe40003f1d000 */
[----:B------:R-:W-:Y:S02]  /*0f00*/  SHF.L.U32 R7, R4, R7, RZ ;  /* 0x0000000704077219 */ /* 0x000fe400000006ff */
[----:B------:R-:W-:Y:S02]  /*0f10*/  SEL R3, R6, RZ, P2 ;  /* 0x000000ff06037207 */ /* 0x000fe40001000000 */
[----:B------:R-:W-:Y:S02]  /*0f20*/  ISETP.NE.AND P1, PT, R7, RZ, P1 ;  /* 0x000000ff0700720c */ /* 0x000fe40000f25270 */
[----:B------:R-:W-:Y:S02]  /*0f30*/  SHF.R.U32.HI R3, RZ, R3, R4 ;  /* 0x00000003ff037219 */ /* 0x000fe40000011604 */
[----:B------:R-:W-:-:S02]  /*0f40*/  PLOP3.LUT P0, PT, P0, P1, PT, 0xf8, 0x8f ;  /* 0x00000000008f781c */ /* 0x000fc40000703f70 */
[----:B------:R-:W-:Y:S02]  /*0f50*/  SHF.R.U32.HI R7, RZ, 0x1, R3 ;  /* 0x00000001ff077819 */ /* 0x000fe40000011603 */
[----:B------:R-:W-:-:S04]  /*0f60*/  SEL R0, RZ, 0x1, !P0 ;  /* 0x00000001ff007807 */ /* 0x000fc80004000000 */
[----:B------:R-:W-:-:S04]  /*0f70*/  LOP3.LUT R0, R0, 0x1, R7, 0xf8, !PT ;  /* 0x0000000100007812 */ /* 0x000fc800078ef807 */
[----:B------:R-:W-:-:S04]  /*0f80*/  LOP3.LUT R0, R0, R3, RZ, 0xc0, !PT ;  /* 0x0000000300007212 */ /* 0x000fc800078ec0ff */
[----:B------:R-:W-:-:S04]  /*0f90*/  IADD3 R0, PT, PT, R7, R0, RZ ;  /* 0x0000000007007210 */ /* 0x000fc80007ffe0ff */
[----:B------:R-:W-:Y:S01]  /*0fa0*/  LOP3.LUT R5, R0, R5, RZ, 0xfc, !PT ;  /* 0x0000000500057212 */ /* 0x000fe200078efcff */
[----:B------:R-:W-:Y:S06]  /*0fb0*/  BRA `(.L_x_29) ;  /* 0x0000000000347947 */ /* 0x000fec0003800000 */
.L_x_28:
[----:B------:R-:W-:-:S04]  /*0fc0*/  LOP3.LUT R5, R5, 0x80000000, RZ, 0xc0, !PT ;  /* 0x8000000005057812 */ /* 0x000fc800078ec0ff */
[----:B------:R-:W-:Y:S01]  /*0fd0*/  LOP3.LUT R5, R5, 0x7f800000, RZ, 0xfc, !PT ;  /* 0x7f80000005057812 */ /* 0x000fe200078efcff */
[----:B------:R-:W-:Y:S06]  /*0fe0*/  BRA `(.L_x_29) ;  /* 0x0000000000287947 */ /* 0x000fec0003800000 */
.L_x_27:
[----:B------:R-:W-:Y:S01]  /*0ff0*/  IMAD R5, R4, 0x800000, R5 ;  /* 0x0080000004057824 */ /* 0x000fe200078e0205 */
[----:B------:R-:W-:Y:S06]  /*1000*/  BRA `(.L_x_29) ;  /* 0x0000000000207947 */ /* 0x000fec0003800000 */
.L_x_26:
[----:B------:R-:W-:-:S04]  /*1010*/  LOP3.LUT R5, R6, 0x80000000, R5, 0x48, !PT ;  /* 0x8000000006057812 */ /* 0x000fc800078e4805 */
[----:B------:R-:W-:Y:S01]  /*1020*/  LOP3.LUT R5, R5, 0x7f800000, RZ, 0xfc, !PT ;  /* 0x7f80000005057812 */ /* 0x000fe200078efcff */
[----:B------:R-:W-:Y:S06]  /*1030*/  BRA `(.L_x_29) ;  /* 0x0000000000147947 */ /* 0x000fec0003800000 */
.L_x_25:
[----:B------:R-:W-:Y:S01]  /*1040*/  LOP3.LUT R5, R6, 0x80000000, R5, 0x48, !PT ;  /* 0x8000000006057812 */ /* 0x000fe200078e4805 */
[----:B------:R-:W-:Y:S06]  /*1050*/  BRA `(.L_x_29) ;  /* 0x00000000000c7947 */ /* 0x000fec0003800000 */
.L_x_24:
[----:B------:R-:W0:Y:S01]  /*1060*/  MUFU.RSQ R5, -QNAN ;  /* 0xffc0000000057908 */ /* 0x000e220000001400 */
[----:B------:R-:W-:Y:S05]  /*1070*/  BRA `(.L_x_29) ;  /* 0x0000000000047947 */ /* 0x000fea0003800000 */
.L_x_23:
[----:B------:R-:W-:-:S07]  /*1080*/  FADD.FTZ R5, R0, R3 ;  /* 0x0000000300057221 */ /* 0x000fce0000010000 */
.L_x_29:
[----:B------:R-:W-:-:S04]  /*1090*/  HFMA2 R3, -RZ, RZ, 0, 0 ;  /* 0x00000000ff037431 */ /* 0x000fc800000001ff */
[----:B0-----:R-:W-:Y:S05]  /*10a0*/  RET.REL.NODEC R2 `(_Z12padded_cdistPKfiS0_iiiiPf) ;  /* 0xffffffec02d47950 */ /* 0x001fea0003c3ffff */
.L_x_30:
        /* <DEDUP_REMOVED lines=13> */
.L_x_73:


//--------------------- .text._Z6cdist2PKfiS0_iiiPf --------------------------
	.section	.text._Z6cdist2PKfiS0_iiiPf,"ax",@progbits
	.align	128
        .global         _Z6cdist2PKfiS0_iiiPf
        .type           _Z6cdist2PKfiS0_iiiPf,@function
        .size           _Z6cdist2PKfiS0_iiiPf,(.L_x_75 - _Z6cdist2PKfiS0_iiiPf)
        .other          _Z6cdist2PKfiS0_iiiPf,@"STO_CUDA_ENTRY STV_DEFAULT"
_Z6cdist2PKfiS0_iiiPf:
.text._Z6cdist2PKfiS0_iiiPf:
[----:B------:R-:W-:Y:S01]  /*0000*/  LDC R1, c[0x0][0x37c] ;  /* 0x0000df00ff017b82 */ /* 0x000fe20000000800 */
[----:B------:R-:W0:Y:S07]  /*0010*/  S2R R0, SR_TID.X ;  /* 0x0000000000007919 */ /* 0x000e2e0000002100 */
[----:B------:R-:W0:Y:S01]  /*0020*/  LDC R3, c[0x0][0x360] ;  /* 0x0000d800ff037b82 */ /* 0x000e220000000800 */
[----:B------:R-:W1:Y:S01]  /*0030*/  LDCU UR4, c[0x0][0x398] ;  /* 0x00007300ff0477ac */ /* 0x000e620008000800 */
[----:B------:R-:W2:Y:S06]  /*0040*/  LDCU.64 UR6, c[0x0][0x358] ;  /* 0x00006b00ff0677ac */ /* 0x000eac0008000a00 */
[----:B------:R-:W3:Y:S08]  /*0050*/  S2UR UR8, SR_CTAID.X ;  /* 0x00000000000879c3 */ /* 0x000ef00000002500 */
[----:B------:R-:W3:Y:S08]  /*0060*/  LDC R13, c[0x0][0x388] ;  /* 0x0000e200ff0d7b82 */ /* 0x000ef00000000800 */
[----:B------:R-:W1:Y:S01]  /*0070*/  LDC R15, c[0x0][0x3a0] ;  /* 0x0000e800ff0f7b82 */ /* 0x000e620000000800 */
[----:B0-----:R-:W-:-:S07]  /*0080*/  IMAD.IADD R2, R0, 0x1, R3 ;  /* 0x0000000100027824 */ /* 0x001fce00078e0203 */
[----:B------:R-:W0:Y:S08]  /*0090*/  LDC.64 R6, c[0x0][0x380] ;  /* 0x0000e000ff067b82 */ /* 0x000e300000000a00 */
[----:B------:R-:W4:Y:S01]  /*00a0*/  LDC.64 R4, c[0x0][0x390] ;  /* 0x0000e400ff047b82 */ /* 0x000f220000000a00 */
[-C--:B---3--:R-:W-:Y:S02]  /*00b0*/  IMAD R9, R2, R13.reuse, UR8 ;  /* 0x0000000802097e24 */ /* 0x088fe4000f8e020d */
[----:B------:R-:W-:-:S02]  /*00c0*/  IMAD R13, R0, R13, UR8 ;  /* 0x00000008000d7e24 */ /* 0x000fc4000f8e020d */
[--C-:B-1----:R-:W-:Y:S02]  /*00d0*/  IMAD R11, R2, UR4, R15.reuse ;  /* 0x00000004020b7c24 */ /* 0x102fe4000f8e020f */
[----:B------:R-:W-:Y:S02]  /*00e0*/  IMAD R15, R0, UR4, R15 ;  /* 0x00000004000f7c24 */ /* 0x000fe4000f8e020f */
[----:B0-----:R-:W-:-:S04]  /*00f0*/  IMAD.WIDE.U32 R8, R9, 0x4, R6 ;  /* 0x0000000409087825 */ /* 0x001fc800078e0006 */
[----:B------:R-:W-:Y:S02]  /*0100*/  IMAD.WIDE.U32 R6, R13, 0x4, R6 ;  /* 0x000000040d067825 */ /* 0x000fe400078e0006 */
[----:B--2---:R-:W2:Y:S02]  /*0110*/  LDG.E R8, desc[UR6][R8.64] ;  /* 0x0000000608087981 */ /* 0x004ea4000c1e1900 */
[--C-:B----4-:R-:W-:Y:S02]  /*0120*/  IMAD.WIDE.U32 R10, R11, 0x4, R4.reuse ;  /* 0x000000040b0a7825 */ /* 0x110fe400078e0004 */
[----:B------:R-:W3:Y:S02]  /*0130*/  LDG.E R6, desc[UR6][R6.64] ;  /* 0x0000000606067981 */ /* 0x000ee4000c1e1900 */
[----:B------:R-:W-:Y:S02]  /*0140*/  IMAD.WIDE.U32 R4, R15, 0x4, R4 ;  /* 0x000000040f047825 */ /* 0x000fe400078e0004 */
[----:B------:R-:W4:Y:S04]  /*0150*/  LDG.E R11, desc[UR6][R10.64] ;  /* 0x000000060a0b7981 */ /* 0x000f28000c1e1900 */
[----:B------:R-:W5:Y:S01]  /*0160*/  LDG.E R5, desc[UR6][R4.64] ;  /* 0x0000000604057981 */ /* 0x000f62000c1e1900 */
[----:B------:R-:W0:Y:S01]  /*0170*/  S2UR UR5, SR_CgaCtaId ;  /* 0x00000000000579c3 */ /* 0x000e220000008800 */
[----:B------:R-:W-:Y:S01]  /*0180*/  UMOV UR4, 0x400 ;  /* 0x0000040000047882 */ /* 0x000fe20000000000 */
[----:B------:R-:W-:Y:S01]  /*0190*/  ISETP.GE.U32.AND P0, PT, R3, 0x2, PT ;  /* 0x000000020300780c */ /* 0x000fe20003f06070 */
[----:B0-----:R-:W-:-:S06]  /*01a0*/  ULEA UR4, UR5, UR4, 0x18 ;  /* 0x0000000405047291 */ /* 0x001fcc000f8ec0ff */
[----:B------:R-:W-:Y:S01]  /*01b0*/  LEA R12, R0, UR4, 0x2 ;  /* 0x00000004000c7c11 */ /* 0x000fe2000f8e10ff */
[C---:B--2---:R-:W-:Y:S01]  /*01c0*/  FMUL R13, R8.reuse, R8 ;  /* 0x00000008080d7220 */ /* 0x044fe20000400000 */
[-C--:B----4-:R-:W-:Y:S01]  /*01d0*/  FMUL R2, R8, R11.reuse ;  /* 0x0000000b08027220 */ /* 0x090fe20000400000 */
[----:B------:R-:W-:Y:S02]  /*01e0*/  FMUL R14, R11, R11 ;  /* 0x0000000b0b0e7220 */ /* 0x000fe40000400000 */
[----:B------:R-:W-:Y:S02]  /*01f0*/  IMAD R8, R3, 0x4, R12 ;  /* 0x0000000403087824 */ /* 0x000fe400078e020c */
[C---:B---3--:R-:W-:Y:S01]  /*0200*/  FFMA R13, R6.reuse, R6, R13 ;  /* 0x00000006060d7223 */ /* 0x048fe2000000000d */
[-C--:B-----5:R-:W-:Y:S01]  /*0210*/  FFMA R2, R6, R5.reuse, R2 ;  /* 0x0000000506027223 */ /* 0x0a0fe20000000002 */
[----:B------:R-:W-:Y:S01]  /*0220*/  FFMA R14, R5, R5, R14 ;  /* 0x00000005050e7223 */ /* 0x000fe2000000000e */
[----:B------:R-:W-:-:S03]  /*0230*/  LEA R5, R3, R8, 0x2 ;  /* 0x0000000803057211 */ /* 0x000fc600078e10ff */
[----:B------:R0:W-:Y:S04]  /*0240*/  STS [R12], R2 ;  /* 0x000000020c007388 */ /* 0x0001e80000000800 */
[----:B------:R0:W-:Y:S04]  /*0250*/  STS [R8], R13 ;  /* 0x0000000d08007388 */ /* 0x0001e80000000800 */
[----:B------:R0:W-:Y:S01]  /*0260*/  STS [R5], R14 ;  /* 0x0000000e05007388 */ /* 0x0001e20000000800 */
[----:B------:R-:W-:Y:S06]  /*0270*/  BAR.SYNC.DEFER_BLOCKING 0x0 ;  /* 0x0000000000007b1d */ /* 0x000fec0000010000 */
[----:B------:R-:W-:Y:S05]  /*0280*/  @!P0 BRA `(.L_x_31) ;  /* 0x0000000000648947 */ /* 0x000fea0003800000 */
[----:B0-----:R-:W-:-:S07]  /*0290*/  IMAD.MOV.U32 R2, RZ, RZ, R3 ;  /* 0x000000ffff027224 */ /* 0x001fce00078e0003 */
.L_x_34:
        /* <DEDUP_REMOVED lines=8> */
[----:B------:R-:W-:-:S04]  /*0320*/  LEA R6, R3, R4, 0x2 ;  /* 0x0000000403067211 */ /* 0x000fc800078e10ff */
[----:B------:R-:W-:Y:S04]  /*0330*/  STS [R12], R7 ;  /* 0x000000070c007388 */ /* 0x000fe80000000800 */
[----:B------:R-:W-:Y:S04]  /*0340*/  LDS R9, [R6] ;  /* 0x0000000006097984 */ /* 0x000fe80000000800 */
[----:B------:R-:W0:Y:S02]  /*0350*/  LDS R10, [R8] ;  /* 0x00000000080a7984 */ /* 0x000e240000000800 */
[----:B0-----:R-:W-:Y:S01]  /*0360*/  FADD R9, R9, R10 ;  /* 0x0000000a09097221 */ /* 0x001fe20000000000 */
[----:B------:R-:W-:-:S04]  /*0370*/  IMAD R10, R3, 0x4, R6 ;  /* 0x00000004030a7824 */ /* 0x000fc800078e0206 */
[----:B------:R-:W-:Y:S04]  /*0380*/  STS [R8], R9 ;  /* 0x0000000908007388 */ /* 0x000fe80000000800 */
[----:B------:R-:W-:Y:S04]  /*0390*/  LDS R10, [R10] ;  /* 0x000000000a0a7984 */ /* 0x000fe80000000800 */
[----:B------:R-:W0:Y:S02]  /*03a0*/  LDS R11, [R5] ;  /* 0x00000000050b7984 */ /* 0x000e240000000800 */
[----:B0-----:R-:W-:-:S05]  /*03b0*/  FADD R4, R10, R11 ;  /* 0x0000000b0a047221 */ /* 0x001fca0000000000 */
[----:B------:R0:W-:Y:S02]  /*03c0*/  STS [R5], R4 ;  /* 0x0000000405007388 */ /* 0x0001e40000000800 */
.L_x_33:
[----:B------:R-:W-:Y:S05]  /*03d0*/  BSYNC.RECONVERGENT B0 ;  /* 0x0000000000007941 */ /* 0x000fea0003800200 */
.L_x_32:
[----:B------:R-:W-:Y:S01]  /*03e0*/  BAR.SYNC.DEFER_BLOCKING 0x0 ;  /* 0x0000000000007b1d */ /* 0x000fe20000010000 */
[----:B------:R-:W-:Y:S01]  /*03f0*/  ISETP.GT.U32.AND P0, PT, R2, 0x3, PT ;  /* 0x000000030200780c */ /* 0x000fe20003f04070 */
[----:B------:R-:W-:-:S12]  /*0400*/  IMAD.MOV.U32 R2, RZ, RZ, R13 ;  /* 0x000000ffff027224 */ /* 0x000fd800078e000d */
[----:B------:R-:W-:Y:S05]  /*0410*/  @P0 BRA `(.L_x_34) ;  /* 0xfffffffc00a00947 */ /* 0x000fea000383ffff */
.L_x_31:
[----:B------:R-:W-:-:S13]  /*0420*/  ISETP.NE.AND P0, PT, R0, RZ, PT ;  /* 0x000000ff0000720c */ /* 0x000fda0003f05270 */
[----:B------:R-:W-:Y:S05]  /*0430*/  @P0 EXIT ;  /* 0x000000000000094d */ /* 0x000fea0003800000 */
[----:B0-----:R-:W0:Y:S01]  /*0440*/  S2R R5, SR_CgaCtaId ;  /* 0x0000000000057919 */ /* 0x001e220000008800 */
[----:B------:R-:W-:-:S04]  /*0450*/  MOV R0, 0x400 ;  /* 0x0000040000007802 */ /* 0x000fc80000000f00 */
[----:B0-----:R-:W-:-:S04]  /*0460*/  LEA R0, R5, R0, 0x18 ;  /* 0x0000000005007211 */ /* 0x001fc800078ec0ff */
[----:B------:R-:W-:Y:S02]  /*0470*/  LEA R6, R3, R0, 0x2 ;  /* 0x0000000003067211 */ /* 0x000fe400078e10ff */
[----:B------:R-:W-:Y:S04]  /*0480*/  LDS R0, [R0] ;  /* 0x0000000000007984 */ /* 0x000fe80000000800 */
[----:B------:R-:W0:Y:S02]  /*0490*/  LDS R2, [R6] ;  /* 0x0000000006027984 */ /* 0x000e240000000800 */
[----:B0-----:R-:W-:Y:S01]  /*04a0*/  VIADD R4, R2, 0xf3000000 ;  /* 0xf300000002047836 */ /* 0x001fe20000000000 */
[----:B------:R0:W1:Y:S04]  /*04b0*/  MUFU.RSQ R5, R2 ;  /* 0x0000000200057308 */ /* 0x0000680000001400 */
[----:B------:R-:W-:-:S13]  /*04c0*/  ISETP.GT.U32.AND P0, PT, R4, 0x727fffff, PT ;  /* 0x727fffff0400780c */ /* 0x000fda0003f04070 */
[----:B01----:R-:W-:Y:S05]  /*04d0*/  @!P0 BRA `(.L_x_35) ;  /* 0x0000000000108947 */ /* 0x003fea0003800000 */
[----:B------:R-:W-:-:S07]  /*04e0*/  MOV R8, 0x500 ;  /* 0x0000050000087802 */ /* 0x000fce0000000f00 */
[----:B------:R-:W-:Y:S05]  /*04f0*/  CALL.REL.NOINC `($__internal_2_$__cuda_sm20_sqrt_rn_f32_slowpath) ;  /* 0x0000000000947944 */ /* 0x000fea0003c00000 */
[----:B------:R-:W-:Y:S01]  /*0500*/  IMAD.MOV.U32 R7, RZ, RZ, R2 ;  /* 0x000000ffff077224 */ /* 0x000fe200078e0002 */
[----:B------:R-:W-:Y:S06]  /*0510*/  BRA `(.L_x_36) ;  /* 0x0000000000107947 */ /* 0x000fec0003800000 */
.L_x_35:
[----:B------:R-:W-:Y:S01]  /*0520*/  FMUL.FTZ R7, R2, R5 ;  /* 0x0000000502077220 */ /* 0x000fe20000410000 */
[----:B------:R-:W-:-:S03]  /*0530*/  FMUL.FTZ R5, R5, 0.5 ;  /* 0x3f00000005057820 */ /* 0x000fc60000410000 */
[----:B------:R-:W-:-:S04]  /*0540*/  FFMA R2, -R7, R7, R2 ;  /* 0x0000000707027223 */ /* 0x000fc80000000102 */
[----:B------:R-:W-:-:S07]  /*0550*/  FFMA R7, R2, R5, R7 ;  /* 0x0000000502077223 */ /* 0x000fce0000000007 */
.L_x_36:
[----:B------:R-:W-:-:S05]  /*0560*/  LEA R3, R3, R6, 0x2 ;  /* 0x0000000603037211 */ /* 0x000fca00078e10ff */
[----:B------:R-:W0:Y:S02]  /*0570*/  LDS R2, [R3] ;  /* 0x0000000003027984 */ /* 0x000e240000000800 */
[----:B0-----:R-:W-:Y:S01]  /*0580*/  VIADD R4, R2, 0xf3000000 ;  /* 0xf300000002047836 */ /* 0x001fe20000000000 */
[----:B------:R0:W1:Y:S04]  /*0590*/  MUFU.RSQ R5, R2 ;  /* 0x0000000200057308 */ /* 0x0000680000001400 */
[----:B------:R-:W-:-:S13]  /*05a0*/  ISETP.GT.U32.AND P0, PT, R4, 0x727fffff, PT ;  /* 0x727fffff0400780c */ /* 0x000fda0003f04070 */
[----:B01----:R-:W-:Y:S05]  /*05b0*/  @!P0 BRA `(.L_x_37) ;  /* 0x00000000000c8947 */ /* 0x003fea0003800000 */
[----:B------:R-:W-:-:S07]  /*05c0*/  MOV R8, 0x5e0 ;  /* 0x000005e000087802 */ /* 0x000fce0000000f00 */
[----:B------:R-:W-:Y:S05]  /*05d0*/  CALL.REL.NOINC `($__internal_2_$__cuda_sm20_sqrt_rn_f32_slowpath) ;  /* 0x00000000005c7944 */ /* 0x000fea0003c00000 */
[----:B------:R-:W-:Y:S05]  /*05e0*/  BRA `(.L_x_38) ;  /* 0x0000000000107947 */ /* 0x000fea0003800000 */
.L_x_37:
[----:B------:R-:W-:Y:S01]  /*05f0*/  FMUL.FTZ R3, R2, R5 ;  /* 0x0000000502037220 */ /* 0x000fe20000410000 */
[----:B------:R-:W-:-:S03]  /*0600*/  FMUL.FTZ R5, R5, 0.5 ;  /* 0x3f00000005057820 */ /* 0x000fc60000410000 */
[----:B------:R-:W-:-:S04]  /*0610*/  FFMA R2, -R3, R3, R2 ;  /* 0x0000000303027223 */ /* 0x000fc80000000102 */
[----:B------:R-:W-:-:S07]  /*0620*/  FFMA R2, R2, R5, R3 ;  /* 0x0000000502027223 */ /* 0x000fce0000000003 */
.L_x_38:
        /* <DEDUP_REMOVED lines=10> */
[----:B------:R-:W-:Y:S05]  /*06d0*/  CALL.REL.NOINC `($__internal_3_$__cuda_sm3x_div_rn_noftz_f32_slowpath) ;  /* 0x00000000007c7944 */ /* 0x000fea0003c00000 */
.L_x_39:
[----:B------:R-:W0:Y:S08]  /*06e0*/  LDC R7, c[0x0][0x398] ;  /* 0x0000e600ff077b82 */ /* 0x000e300000000800 */
[----:B------:R-:W0:Y:S08]  /*06f0*/  LDC R0, c[0x0][0x3a0] ;  /* 0x0000e800ff007b82 */ /* 0x000e300000000800 */
[----:B------:R-:W1:Y:S01]  /*0700*/  LDC.64 R2, c[0x0][0x3a8] ;  /* 0x0000ea00ff027b82 */ /* 0x000e620000000a00 */
[----:B0-----:R-:W-:-:S04]  /*0710*/  IMAD R7, R7, UR8, R0 ;  /* 0x0000000807077c24 */ /* 0x001fc8000f8e0200 */
[----:B-1----:R-:W-:-:S05]  /*0720*/  IMAD.WIDE.U32 R2, R7, 0x4, R2 ;  /* 0x0000000407027825 */ /* 0x002fca00078e0002 */
[----:B------:R-:W-:Y:S01]  /*0730*/  STG.E desc[UR6][R2.64], R5 ;  /* 0x0000000502007986 */ /* 0x000fe2000c101906 */
[----:B------:R-:W-:Y:S05]  /*0740*/  EXIT ;  /* 0x000000000000794d */ /* 0x000fea0003800000 */
        .weak           $__internal_2_$__cuda_sm20_sqrt_rn_f32_slowpath
        .type           $__internal_2_$__cuda_sm20_sqrt_rn_f32_slowpath,@function
        .size           $__internal_2_$__cuda_sm20_sqrt_rn_f32_slowpath,($__internal_3_$__cuda_sm3x_div_rn_noftz_f32_slowpath - $__internal_2_$__cuda_sm20_sqrt_rn_f32_slowpath)
$__internal_2_$__cuda_sm20_sqrt_rn_f32_slowpath:
[----:B------:R-:W-:-:S13]  /*0750*/  LOP3.LUT P0, RZ, R2, 0x7fffffff, RZ, 0xc0, !PT ;  /* 0x7fffffff02ff7812 */ /* 0x000fda000780c0ff */
[----:B------:R-:W-:Y:S01]  /*0760*/  @!P0 IMAD.MOV.U32 R4, RZ, RZ, R2 ;  /* 0x000000ffff048224 */ /* 0x000fe200078e0002 */
[----:B------:R-:W-:Y:S06]  /*0770*/  @!P0 BRA `(.L_x_40) ;  /* 0x0000000000448947 */ /* 0x000fec0003800000 */
[----:B------:R-:W-:-:S13]  /*0780*/  FSETP.GEU.FTZ.AND P0, PT, R2, RZ, PT ;  /* 0x000000ff0200720b */ /* 0x000fda0003f1e000 */
[----:B------:R-:W-:Y:S01]  /*0790*/  @!P0 MOV R4, 0x7fffffff ;  /* 0x7fffffff00048802 */ /* 0x000fe20000000f00 */
[----:B------:R-:W-:Y:S06]  /*07a0*/  @!P0 BRA `(.L_x_40) ;  /* 0x0000000000388947 */ /* 0x000fec0003800000 */
[----:B------:R-:W-:-:S13]  /*07b0*/  FSETP.GTU.FTZ.AND P0, PT, |R2|, +INF , PT ;  /* 0x7f8000000200780b */ /* 0x000fda0003f1c200 */
[----:B------:R-:W-:Y:S01]  /*07c0*/  @P0 FADD.FTZ R4, R2, 1 ;  /* 0x3f80000002040421 */ /* 0x000fe20000010000 */
[----:B------:R-:W-:Y:S06]  /*07d0*/  @P0 BRA `(.L_x_40) ;  /* 0x00000000002c0947 */ /* 0x000fec0003800000 */
[----:B------:R-:W-:-:S13]  /*07e0*/  FSETP.NEU.FTZ.AND P0, PT, |R2|, +INF , PT ;  /* 0x7f8000000200780b */ /* 0x000fda0003f1d200 */
[----:B------:R-:W-:Y:S01]  /*07f0*/  @!P0 IMAD.MOV.U32 R4, RZ, RZ, R2 ;  /* 0x000000ffff048224 */ /* 0x000fe200078e0002 */
        /* <DEDUP_REMOVED lines=9> */
.L_x_40:
[----:B------:R-:W-:Y:S01]  /*0890*/  IMAD.MOV.U32 R2, RZ, RZ, R4 ;  /* 0x000000ffff027224 */ /* 0x000fe200078e0004 */
[----:B------:R-:W-:Y:S01]  /*08a0*/  MOV R4, R8 ;  /* 0x0000000800047202 */ /* 0x000fe20000000f00 */
[----:B------:R-:W-:-:S04]  /*08b0*/  IMAD.MOV.U32 R5, RZ, RZ, 0x0 ;  /* 0x00000000ff057424 */ /* 0x000fc800078e00ff */
[----:B------:R-:W-:Y:S05]  /*08c0*/  RET.REL.NODEC R4 `(_Z6cdist2PKfiS0_iiiPf) ;  /* 0xfffffff404cc7950 */ /* 0x000fea0003c3ffff */
        .weak           $__internal_3_$__cuda_sm3x_div_rn_noftz_f32_slowpath
        .type           $__internal_3_$__cuda_sm3x_div_rn_noftz_f32_slowpath,@function
        .size           $__internal_3_$__cuda_sm3x_div_rn_noftz_f32_slowpath,(.L_x_75 - $__internal_3_$__cuda_sm3x_div_rn_noftz_f32_slowpath)
$__internal_3_$__cuda_sm3x_div_rn_noftz_f32_slowpath:
        /* <DEDUP_REMOVED lines=36> */
.L_x_41:
        /* <DEDUP_REMOVED lines=50> */
.L_x_47:
[----:B------:R-:W-:-:S04]  /*0e30*/  LOP3.LUT R5, R5, 0x80000000, RZ, 0xc0, !PT ;  /* 0x8000000005057812 */ /* 0x000fc800078ec0ff */
[----:B------:R-:W-:Y:S01]  /*0e40*/  LOP3.LUT R5, R5, 0x7f800000, RZ, 0xfc, !PT ;  /* 0x7f80000005057812 */ /* 0x000fe200078efcff */
[----:B------:R-:W-:Y:S06]  /*0e50*/  BRA `(.L_x_48) ;  /* 0x0000000000287947 */ /* 0x000fec0003800000 */
.L_x_46:
[----:B------:R-:W-:Y:S01]  /*0e60*/  IMAD R5, R4, 0x800000, R5 ;  /* 0x0080000004057824 */ /* 0x000fe200078e0205 */
[----:B------:R-:W-:Y:S06]  /*0e70*/  BRA `(.L_x_48) ;  /* 0x0000000000207947 */ /* 0x000fec0003800000 */
.L_x_45:
[----:B------:R-:W-:-:S04]  /*0e80*/  LOP3.LUT R5, R6, 0x80000000, R5, 0x48, !PT ;  /* 0x8000000006057812 */ /* 0x000fc800078e4805 */
[----:B------:R-:W-:Y:S01]  /*0e90*/  LOP3.LUT R5, R5, 0x7f800000, RZ, 0xfc, !PT ;  /* 0x7f80000005057812 */ /* 0x000fe200078efcff */
[----:B------:R-:W-:Y:S06]  /*0ea0*/  BRA `(.L_x_48) ;  /* 0x0000000000147947 */ /* 0x000fec0003800000 */
.L_x_44:
[----:B------:R-:W-:Y:S01]  /*0eb0*/  LOP3.LUT R5, R6, 0x80000000, R5, 0x48, !PT ;  /* 0x8000000006057812 */ /* 0x000fe200078e4805 */
[----:B------:R-:W-:Y:S06]  /*0ec0*/  BRA `(.L_x_48) ;  /* 0x00000000000c7947 */ /* 0x000fec0003800000 */
.L_x_43:
[----:B------:R-:W0:Y:S01]  /*0ed0*/  MUFU.RSQ R5, -QNAN ;  /* 0xffc0000000057908 */ /* 0x000e220000001400 */
[----:B------:R-:W-:Y:S05]  /*0ee0*/  BRA `(.L_x_48) ;  /* 0x0000000000047947 */ /* 0x000fea0003800000 */
.L_x_42:
[----:B------:R-:W-:-:S07]  /*0ef0*/  FADD.FTZ R5, R0, R3 ;  /* 0x0000000300057221 */ /* 0x000fce0000010000 */
.L_x_48:
[----:B------:R-:W-:-:S04]  /*0f00*/  HFMA2 R3, -RZ, RZ, 0, 0 ;  /* 0x00000000ff037431 */ /* 0x000fc800000001ff */
[----:B0-----:R-:W-:Y:S05]  /*0f10*/  RET.REL.NODEC R2 `(_Z6cdist2PKfiS0_iiiPf) ;  /* 0xfffffff002387950 */ /* 0x001fea0003c3ffff */
.L_x_49:
        /* <DEDUP_REMOVED lines=14> */
.L_x_75:


//--------------------- .text._Z5cdistPKfiS0_iiiPf --------------------------
	.section	.text._Z5cdistPKfiS0_iiiPf,"ax",@progbits
	.align	128
        .global         _Z5cdistPKfiS0_iiiPf
        .type           _Z5cdistPKfiS0_iiiPf,@function
        .size           _Z5cdistPKfiS0_iiiPf,(.L_x_77 - _Z5cdistPKfiS0_iiiPf)
        .other          _Z5cdistPKfiS0_iiiPf,@"STO_CUDA_ENTRY STV_DEFAULT"
_Z5cdistPKfiS0_iiiPf:
.text._Z5cdistPKfiS0_iiiPf:
[----:B------:R-:W0:Y:S01]  /*0000*/  LDC R1, c[0x0][0x37c] ;  /* 0x0000df00ff017b82 */ /* 0x000e220000000800 */
[----:B------:R-:W1:Y:S07]  /*0010*/  S2R R24, SR_TID.X ;  /* 0x0000000000187919 */ /* 0x000e6e0000002100 */
[----:B------:R-:W1:Y:S01]  /*0020*/  S2UR UR38, SR_CTAID.X ;  /* 0x00000000002679c3 */ /* 0x000e620000002500 */
[----:B------:R-:W2:Y:S01]  /*0030*/  LDCU UR4, c[0x0][0x398] ;  /* 0x00007300ff0477ac */ /* 0x000ea20008000800 */
[----:B0-----:R-:W-:Y:S01]  /*0040*/  VIADD R1, R1, 0xfffffff0 ;  /* 0xfffffff001017836 */ /* 0x001fe20000000000 */
[----:B------:R-:W0:Y:S05]  /*0050*/  LDCU.64 UR36, c[0x0][0x358] ;  /* 0x00006b00ff2477ac */ /* 0x000e2a0008000a00 */
[----:B------:R-:W1:Y:S08]  /*0060*/  LDC R7, c[0x0][0x388] ;  /* 0x0000e200ff077b82 */ /* 0x000e700000000800 */
[----:B------:R-:W2:Y:S08]  /*0070*/  LDC R9, c[0x0][0x3a0] ;  /* 0x0000e800ff097b82 */ /* 0x000eb00000000800 */
[----:B------:R-:W3:Y:S08]  /*0080*/  LDC.64 R2, c[0x0][0x380] ;  /* 0x0000e000ff027b82 */ /* 0x000ef00000000a00 */
[----:B------:R-:W4:Y:S01]  /*0090*/  LDC.64 R4, c[0x0][0x390] ;  /* 0x0000e400ff047b82 */ /* 0x000f220000000a00 */
[----:B-1----:R-:W-:-:S02]  /*00a0*/  IMAD R7, R24, R7, UR38 ;  /* 0x0000002618077e24 */ /* 0x002fc4000f8e0207 */
[----:B--2---:R-:W-:Y:S02]  /*00b0*/  IMAD R9, R24, UR4, R9 ;  /* 0x0000000418097c24 */ /* 0x004fe4000f8e0209 */
[----:B---3--:R-:W-:-:S06]  /*00c0*/  IMAD.WIDE.U32 R2, R7, 0x4, R2 ;  /* 0x0000000407027825 */ /* 0x008fcc00078e0002 */
[----:B0-----:R-:W2:Y:S01]  /*00d0*/  LDG.E R2, desc[UR36][R2.64] ;  /* 0x0000002402027981 */ /* 0x001ea2000c1e1900 */
[----:B----4-:R-:W-:-:S06]  /*00e0*/  IMAD.WIDE.U32 R4, R9, 0x4, R4 ;  /* 0x0000000409047825 */ /* 0x010fcc00078e0004 */
[----:B------:R-:W3:Y:S01]  /*00f0*/  LDG.E R5, desc[UR36][R4.64] ;  /* 0x0000002404057981 */ /* 0x000ee2000c1e1900 */
[----:B------:R-:W0:Y:S01]  /*0100*/  S2UR UR5, SR_CgaCtaId ;  /* 0x00000000000579c3 */ /* 0x000e220000008800 */
[----:B------:R-:W1:Y:S07]  /*0110*/  LDCU UR6, c[0x0][0x2fc] ;  /* 0x00005f80ff0677ac */ /* 0x000e6e0008000800 */
[----:B------:R-:W4:Y:S01]  /*0120*/  LDC R26, c[0x0][0x360] ;  /* 0x0000d800ff1a7b82 */ /* 0x000f220000000800 */
[----:B------:R-:W-:-:S02]  /*0130*/  UMOV UR4, 0x400 ;  /* 0x0000040000047882 */ /* 0x000fc40000000000 */
[----:B0-----:R-:W-:-:S06]  /*0140*/  ULEA UR4, UR5, UR4, 0x18 ;  /* 0x0000000405047291 */ /* 0x001fcc000f8ec0ff */
[----:B------:R-:W-:-:S05]  /*0150*/  LEA R25, R24, UR4, 0x2 ;  /* 0x0000000418197c11 */ /* 0x000fca000f8e10ff */
[C---:B----4-:R-:W-:Y:S01]  /*0160*/  IMAD R22, R26.reuse, 0x4, R25 ;  /* 0x000000041a167824 */ /* 0x050fe200078e0219 */
[----:B------:R-:W0:Y:S03]  /*0170*/  LDCU UR4, c[0x0][0x2f8] ;  /* 0x00005f00ff0477ac */ /* 0x000e260008000800 */
[----:B------:R-:W-:Y:S02]  /*0180*/  IMAD R19, R26, 0x4, R22 ;  /* 0x000000041a137824 */ /* 0x000fe400078e0216 */
[----:B------:R-:W-:Y:S01]  /*0190*/  IMAD.MOV.U32 R23, RZ, RZ, R26 ;  /* 0x000000ffff177224 */ /* 0x000fe200078e001a */
[----:B0-----:R-:W-:-:S04]  /*01a0*/  IADD3 R18, P1, PT, R1, UR4, RZ ;  /* 0x0000000401127c10 */ /* 0x001fc8000ff3e0ff */
[----:B-1----:R-:W-:Y:S01]  /*01b0*/  IADD3.X R17, PT, PT, RZ, UR6, RZ, P1, !PT ;  /* 0x00000006ff117c10 */ /* 0x002fe20008ffe4ff */
[C---:B--2---:R-:W-:Y:S01]  /*01c0*/  FMUL R3, R2.reuse, R2 ;  /* 0x0000000202037220 */ /* 0x044fe20000400000 */
[-C--:B---3--:R-:W-:Y:S01]  /*01d0*/  FMUL R0, R2, R5.reuse ;  /* 0x0000000502007220 */ /* 0x088fe20000400000 */
[----:B------:R-:W-:-:S04]  /*01e0*/  FMUL R2, R5, R5 ;  /* 0x0000000505027220 */ /* 0x000fc80000400000 */
[----:B------:R0:W-:Y:S04]  /*01f0*/  STS [R25], R0 ;  /* 0x0000000019007388 */ /* 0x0001e80000000800 */
[----:B------:R0:W-:Y:S04]  /*0200*/  STS [R22], R3 ;  /* 0x0000000316007388 */ /* 0x0001e80000000800 */
[----:B------:R0:W-:Y:S01]  /*0210*/  STS [R19], R2 ;  /* 0x0000000213007388 */ /* 0x0001e20000000800 */
[----:B------:R-:W-:-:S13]  /*0220*/  FSETP.NEU.AND P0, PT, R0, RZ, PT ;  /* 0x000000ff0000720b */ /* 0x000fda0003f0d000 */
[----:B0-----:R-:W-:Y:S05]  /*0230*/  @P0 BRA `(.L_x_50) ;  /* 0x00000000009c0947 */ /* 0x001fea0003800000 */
[----:B------:R-:W0:Y:S01]  /*0240*/  F2F.F64.F32 R8, R0 ;  /* 0x0000000000087310 */ /* 0x000e220000201800 */
[----:B------:R-:W-:Y:S01]  /*0250*/  MOV R2, 0x18 ;  /* 0x0000001800027802 */ /* 0x000fe20000000f00 */
[----:B------:R1:W-:Y:S01]  /*0260*/  STL [R1], R24 ;  /* 0x0000001801007387 */ /* 0x0003e20000100800 */
[----:B------:R-:W2:Y:S01]  /*0270*/  LDCU.64 UR4, c[0x4][URZ] ;  /* 0x01000000ff0477ac */ /* 0x000ea20008000a00 */
[----:B------:R-:W-:Y:S01]  /*0280*/  IADD3 R16, PT, PT, R23, R24, RZ ;  /* 0x0000001817107210 */ /* 0x000fe20007ffe0ff */
[----:B------:R-:W-:Y:S02]  /*0290*/  IMAD.MOV.U32 R6, RZ, RZ, R18 ;  /* 0x000000ffff067224 */ /* 0x000fe400078e0012 */
[----:B------:R-:W3:Y:S01]  /*02a0*/  LDC.64 R2, c[0x4][R2] ;  /* 0x0100000002027b82 */ /* 0x000ee20000000a00 */
[----:B------:R-:W-:Y:S01]  /*02b0*/  IMAD.MOV.U32 R7, RZ, RZ, R17 ;  /* 0x000000ffff077224 */ /* 0x000fe200078e0011 */
[----:B0-----:R1:W-:Y:S01]  /*02c0*/  STL.64 [R1+0x8], R8 ;  /* 0x0000080801007387 */ /* 0x0013e20000100a00 */
[----:B--2---:R-:W-:-:S02]  /*02d0*/  IMAD.U32 R4, RZ, RZ, UR4 ;  /* 0x00000004ff047e24 */ /* 0x004fc4000f8e00ff */
[----:B------:R-:W-:-:S07]  /*02e0*/  IMAD.U32 R5, RZ, RZ, UR5 ;  /* 0x00000005ff057e24 */ /* 0x000fce000f8e00ff */
[----:B------:R-:W-:-:S07]  /*02f0*/  LEPC R20, `(.L_x_51) ;  /* 0x000000001014794e */ /* 0x000fce0000000000 */
[----:B-1-3--:R-:W-:Y:S05]  /*0300*/  CALL.ABS.NOINC R2 ;  /* 0x0000000002007343 */ /* 0x00afea0003c00000 */
.L_x_51:
[----:B------:R-:W0:Y:S01]  /*0310*/  LDS R0, [R22] ;  /* 0x0000000016007984 */ /* 0x000e220000000800 */
[----:B------:R-:W-:Y:S01]  /*0320*/  MOV R2, 0x18 ;  /* 0x0000001800027802 */ /* 0x000fe20000000f00 */
[----:B------:R-:W1:Y:S01]  /*0330*/  LDCU.64 UR4, c[0x4][URZ] ;  /* 0x01000000ff0477ac */ /* 0x000e620008000a00 */
[----:B------:R-:W-:Y:S01]  /*0340*/  IMAD.MOV.U32 R6, RZ, RZ, R18 ;  /* 0x000000ffff067224 */ /* 0x000fe200078e0012 */
[----:B------:R2:W-:Y:S01]  /*0350*/  STL [R1], R16 ;  /* 0x0000001001007387 */ /* 0x0005e20000100800 */
[----:B------:R2:W3:Y:S01]  /*0360*/  LDC.64 R8, c[0x4][R2] ;  /* 0x0100000002087b82 */ /* 0x0004e20000000a00 */
[----:B------:R-:W-:Y:S02]  /*0370*/  MOV R7, R17 ;  /* 0x0000001100077202 */ /* 0x000fe40000000f00 */
[----:B-1----:R-:W-:Y:S01]  /*0380*/  MOV R4, UR4 ;  /* 0x0000000400047c02 */ /* 0x002fe20008000f00 */
[----:B------:R-:W-:Y:S01]  /*0390*/  IMAD.U32 R5, RZ, RZ, UR5 ;  /* 0x00000005ff057e24 */ /* 0x000fe2000f8e00ff */
[----:B0-----:R-:W0:Y:S02]  /*03a0*/  F2F.F64.F32 R10, R0 ;  /* 0x00000000000a7310 */ /* 0x001e240000201800 */
[----:B0--3--:R2:W-:Y:S04]  /*03b0*/  STL.64 [R1+0x8], R10 ;  /* 0x0000080a01007387 */ /* 0x0095e80000100a00 */
[----:B------:R-:W-:-:S07]  /*03c0*/  LEPC R20, `(.L_x_52) ;  /* 0x000000001014794e */ /* 0x000fce0000000000 */
[----:B--2---:R-:W-:Y:S05]  /*03d0*/  CALL.ABS.NOINC R8 ;  /* 0x0000000008007343 */ /* 0x004fea0003c00000 */
.L_x_52:
[----:B------:R-:W0:Y:S01]  /*03e0*/  LDS R0, [R19] ;  /* 0x0000000013007984 */ /* 0x000e220000000800 */
[----:B------:R-:W-:Y:S01]  /*03f0*/  IMAD.IADD R16, R23, 0x1, R16 ;  /* 0x0000000117107824 */ /* 0x000fe200078e0210 */
[----:B------:R-:W1:Y:S01]  /*0400*/  LDC.64 R2, c[0x4][R2] ;  /* 0x0100000002027b82 */ /* 0x000e620000000a00 */
[----:B------:R-:W2:Y:S01]  /*0410*/  LDCU.64 UR4, c[0x4][URZ] ;  /* 0x01000000ff0477ac */ /* 0x000ea20008000a00 */
[----:B------:R-:W-:Y:S02]  /*0420*/  IMAD.MOV.U32 R6, RZ, RZ, R18 ;  /* 0x000000ffff067224 */ /* 0x000fe400078e0012 */
[----:B------:R3:W-:Y:S01]  /*0430*/  STL [R1], R16 ;  /* 0x0000001001007387 */ /* 0x0007e20000100800 */
[----:B------:R-:W-:Y:S02]  /*0440*/  IMAD.MOV.U32 R7, RZ, RZ, R17 ;  /* 0x000000ffff077224 */ /* 0x000fe400078e0011 */
[----:B--2---:R-:W-:Y:S01]  /*0450*/  IMAD.U32 R4, RZ, RZ, UR4 ;  /* 0x00000004ff047e24 */ /* 0x004fe2000f8e00ff */
[----:B------:R-:W-:Y:S01]  /*0460*/  MOV R5, UR5 ;  /* 0x0000000500057c02 */ /* 0x000fe20008000f00 */
[----:B0-----:R-:W0:Y:S02]  /*0470*/  F2F.F64.F32 R8, R0 ;  /* 0x0000000000087310 */ /* 0x001e240000201800 */
[----:B01----:R3:W-:Y:S04]  /*0480*/  STL.64 [R1+0x8], R8 ;  /* 0x0000080801007387 */ /* 0x0037e80000100a00 */
[----:B------:R-:W-:-:S07]  /*0490*/  LEPC R20, `(.L_x_50) ;  /* 0x000000001014794e */ /* 0x000fce0000000000 */
[----:B---3--:R-:W-:Y:S05]  /*04a0*/  CALL.ABS.NOINC R2 ;  /* 0x0000000002007343 */ /* 0x008fea0003c00000 */
.L_x_50:
[----:B------:R-:W-:Y:S01]  /*04b0*/  ISETP.GE.U32.AND P0, PT, R23, 0x2, PT ;  /* 0x000000021700780c */ /* 0x000fe20003f06070 */
[----:B------:R-:W-:Y:S05]  /*04c0*/  WARPSYNC.ALL ;  /* 0x0000000000007948 */ /* 0x000fea0003800000 */
[----:B------:R-:W-:Y:S07]  /*04d0*/  BAR.SYNC.DEFER_BLOCKING 0x0 ;  /* 0x0000000000007b1d */ /* 0x000fee0000010000 */
[----:B------:R-:W-:Y:S05]  /*04e0*/  @!P0 BRA `(.L_x_53) ;  /* 0x0000000000608947 */ /* 0x000fea0003800000 */
.L_x_56:
[----:B------:R-:W-:Y:S01]  /*04f0*/  SHF.R.U32.HI R6, RZ, 0x1, R23 ;  /* 0x00000001ff067819 */ /* 0x000fe20000011617 */
[----:B------:R-:W-:Y:S03]  /*0500*/  BSSY.RECONVERGENT B0, `(.L_x_54) ;  /* 0x0000012000007945 */ /* 0x000fe60003800200 */
[----:B------:R-:W-:-:S13]  /*0510*/  ISETP.GE.U32.AND P0, PT, R24, R6, PT ;  /* 0x000000061800720c */ /* 0x000fda0003f06070 */
[----:B0-----:R-:W-:Y:S05]  /*0520*/  @P0 BRA `(.L_x_55) ;  /* 0x00000000003c0947 */ /* 0x001fea0003800000 */
[----:B------:R-:W-:Y:S01]  /*0530*/  LEA R3, R6, R25, 0x2 ;  /* 0x0000001906037211 */ /* 0x000fe200078e10ff */
[----:B------:R-:W-:Y:S04]  /*0540*/  LDS R5, [R25] ;  /* 0x0000000019057984 */ /* 0x000fe80000000800 */
[----:B------:R-:W0:Y:S02]  /*0550*/  LDS R0, [R3] ;  /* 0x0000000003007984 */ /* 0x000e240000000800 */
[----:B0-----:R-:W-:Y:S01]  /*0560*/  FADD R0, R0, R5 ;  /* 0x0000000500007221 */ /* 0x001fe20000000000 */
[----:B------:R-:W-:-:S04]  /*0570*/  IMAD R5, R26, 0x4, R3 ;  /* 0x000000041a057824 */ /* 0x000fc800078e0203 */
        /* <DEDUP_REMOVED lines=10> */
.L_x_55:
[----:B------:R-:W-:Y:S05]  /*0620*/  BSYNC.RECONVERGENT B0 ;  /* 0x0000000000007941 */ /* 0x000fea0003800200 */
.L_x_54:
[----:B------:R-:W-:Y:S01]  /*0630*/  BAR.SYNC.DEFER_BLOCKING 0x0 ;  /* 0x0000000000007b1d */ /* 0x000fe20000010000 */
[----:B------:R-:W-:Y:S02]  /*0640*/  ISETP.GT.U32.AND P0, PT, R23, 0x3, PT ;  /* 0x000000031700780c */ /* 0x000fe40003f04070 */
[----:B------:R-:W-:-:S11]  /*0650*/  MOV R23, R6 ;  /* 0x0000000600177202 */ /* 0x000fd60000000f00 */
[----:B------:R-:W-:Y:S05]  /*0660*/  @P0 BRA `(.L_x_56) ;  /* 0xfffffffc00a00947 */ /* 0x000fea000383ffff */
.L_x_53:
[----:B------:R-:W-:-:S13]  /*0670*/  ISETP.NE.AND P0, PT, R24, RZ, PT ;  /* 0x000000ff1800720c */ /* 0x000fda0003f05270 */
[----:B------:R-:W-:Y:S05]  /*0680*/  @P0 EXIT ;  /* 0x000000000000094d */ /* 0x000fea0003800000 */
[----:B------:R-:W1:Y:S01]  /*0690*/  S2R R3, SR_CgaCtaId ;  /* 0x0000000000037919 */ /* 0x000e620000008800 */
[----:B------:R-:W-:-:S04]  /*06a0*/  MOV R0, 0x400 ;  /* 0x0000040000007802 */ /* 0x000fc80000000f00 */
[----:B-1----:R-:W-:-:S05]  /*06b0*/  LEA R7, R3, R0, 0x18 ;  /* 0x0000000003077211 */ /* 0x002fca00078ec0ff */
[----:B------:R-:W-:Y:S01]  /*06c0*/  IMAD R5, R26, 0x4, R7 ;  /* 0x000000041a057824 */ /* 0x000fe200078e0207 */
[----:B------:R-:W-:Y:S04]  /*06d0*/  LDS R0, [R7] ;  /* 0x0000000007007984 */ /* 0x000fe80000000800 */
[----:B------:R-:W0:Y:S02]  /*06e0*/  LDS R2, [R5] ;  /* 0x0000000005027984 */ /* 0x000e240000000800 */
[----:B0-----:R-:W-:Y:S01]  /*06f0*/  VIADD R4, R2, 0xf3000000 ;  /* 0xf300000002047836 */ /* 0x001fe20000000000 */
[----:B------:R0:W1:Y:S04]  /*0700*/  MUFU.RSQ R3, R2 ;  /* 0x0000000200037308 */ /* 0x0000680000001400 */
[----:B------:R-:W-:-:S13]  /*0710*/  ISETP.GT.U32.AND P0, PT, R4, 0x727fffff, PT ;  /* 0x727fffff0400780c */ /* 0x000fda0003f04070 */
[----:B01----:R-:W-:Y:S05]  /*0720*/  @!P0 BRA `(.L_x_57) ;  /* 0x0000000000108947 */ /* 0x003fea0003800000 */
[----:B------:R-:W-:-:S07]  /*0730*/  MOV R8, 0x750 ;  /* 0x0000075000087802 */ /* 0x000fce0000000f00 */
[----:B------:R-:W-:Y:S05]  /*0740*/  CALL.REL.NOINC `($__internal_4_$__cuda_sm20_sqrt_rn_f32_slowpath) ;  /* 0x0000000000987944 */ /* 0x000fea0003c00000 */
[----:B------:R-:W-:Y:S01]  /*0750*/  MOV R4, R6 ;  /* 0x0000000600047202 */ /* 0x000fe20000000f00 */
[----:B------:R-:W-:Y:S06]  /*0760*/  BRA `(.L_x_58) ;  /* 0x0000000000107947 */ /* 0x000fec0003800000 */
.L_x_57:
[----:B------:R-:W-:Y:S01]  /*0770*/  FMUL.FTZ R7, R2, R3 ;  /* 0x0000000302077220 */ /* 0x000fe20000410000 */
[----:B------:R-:W-:-:S03]  /*0780*/  FMUL.FTZ R3, R3, 0.5 ;  /* 0x3f00000003037820 */ /* 0x000fc60000410000 */
[----:B------:R-:W-:-:S04]  /*0790*/  FFMA R2, -R7, R7, R2 ;  /* 0x0000000707027223 */ /* 0x000fc80000000102 */
[----:B------:R-:W-:-:S07]  /*07a0*/  FFMA R4, R2, R3, R7 ;  /* 0x0000000302047223 */ /* 0x000fce0000000007 */
.L_x_58:
[----:B------:R-:W-:-:S05]  /*07b0*/  IMAD R5, R26, 0x4, R5 ;  /* 0x000000041a057824 */ /* 0x000fca00078e0205 */
        /* <DEDUP_REMOVED lines=9> */
.L_x_59:
[----:B------:R-:W-:Y:S01]  /*0850*/  FMUL.FTZ R5, R2, R3 ;  /* 0x0000000302057220 */ /* 0x000fe20000410000 */
[----:B------:R-:W-:-:S03]  /*0860*/  FMUL.FTZ R3, R3, 0.5 ;  /* 0x3f00000003037820 */ /* 0x000fc60000410000 */
[----:B------:R-:W-:-:S04]  /*0870*/  FFMA R2, -R5, R5, R2 ;  /* 0x0000000505027223 */ /* 0x000fc80000000102 */
[----:B------:R-:W-:-:S07]  /*0880*/  FFMA R3, R2, R3, R5 ;  /* 0x0000000302037223 */ /* 0x000fce0000000005 */
.L_x_60:
        /* <DEDUP_REMOVED lines=10> */
[----:B------:R-:W-:Y:S05]  /*0930*/  CALL.REL.NOINC `($__internal_5_$__cuda_sm3x_div_rn_noftz_f32_slowpath) ;  /* 0x00000000007c7944 */ /* 0x000fea0003c00000 */
.L_x_61:
[----:B------:R-:W0:Y:S08]  /*0940*/  LDC R7, c[0x0][0x398] ;  /* 0x0000e600ff077b82 */ /* 0x000e300000000800 */
[----:B------:R-:W0:Y:S08]  /*0950*/  LDC R0, c[0x0][0x3a0] ;  /* 0x0000e800ff007b82 */ /* 0x000e300000000800 */
[----:B------:R-:W1:Y:S01]  /*0960*/  LDC.64 R2, c[0x0][0x3a8] ;  /* 0x0000ea00ff027b82 */ /* 0x000e620000000a00 */
[----:B0-----:R-:W-:-:S04]  /*0970*/  IMAD R7, R7, UR38, R0 ;  /* 0x0000002607077c24 */ /* 0x001fc8000f8e0200 */
[----:B-1----:R-:W-:-:S05]  /*0980*/  IMAD.WIDE.U32 R2, R7, 0x4, R2 ;  /* 0x0000000407027825 */ /* 0x002fca00078e0002 */
[----:B------:R-:W-:Y:S01]  /*0990*/  STG.E desc[UR36][R2.64], R5 ;  /* 0x0000000502007986 */ /* 0x000fe2000c101924 */
[----:B------:R-:W-:Y:S05]  /*09a0*/  EXIT ;  /* 0x000000000000794d */ /* 0x000fea0003800000 */
        .weak           $__internal_4_$__cuda_sm20_sqrt_rn_f32_slowpath
        .type           $__internal_4_$__cuda_sm20_sqrt_rn_f32_slowpath,@function
        .size           $__internal_4_$__cuda_sm20_sqrt_rn_f32_slowpath,($__internal_5_$__cuda_sm3x_div_rn_noftz_f32_slowpath - $__internal_4_$__cuda_sm20_sqrt_rn_f32_slowpath)
$__internal_4_$__cuda_sm20_sqrt_rn_f32_slowpath:
        /* <DEDUP_REMOVED lines=20> */
.L_x_62:
[----:B------:R-:W-:Y:S02]  /*0af0*/  IMAD.MOV.U32 R6, RZ, RZ, R3 ;  /* 0x000000ffff067224 */ /* 0x000fe400078e0003 */
[----:B------:R-:W-:Y:S02]  /*0b00*/  HFMA2 R3, -RZ, RZ, 0, 0 ;  /* 0x00000000ff037431 */ /* 0x000fe400000001ff */
[----:B------:R-:W-:-:S04]  /*0b10*/  IMAD.MOV.U32 R2, RZ, RZ, R8 ;  /* 0x000000ffff027224 */ /* 0x000fc800078e0008 */
[----:B------:R-:W-:Y:S05]  /*0b20*/  RET.REL.NODEC R2 `(_Z5cdistPKfiS0_iiiPf) ;  /* 0xfffffff402347950 */ /* 0x000fea0003c3ffff */
        .weak           $__internal_5_$__cuda_sm3x_div_rn_noftz_f32_slowpath
        .type           $__internal_5_$__cuda_sm3x_div_rn_noftz_f32_slowpath,@function
        .size           $__internal_5_$__cuda_sm3x_div_rn_noftz_f32_slowpath,(.L_x_77 - $__internal_5_$__cuda_sm3x_div_rn_noftz_f32_slowpath)
$__internal_5_$__cuda_sm3x_div_rn_noftz_f32_slowpath:
[--C-:B------:R-:W-:Y:S01]  /*0b30*/  SHF.R.U32.HI R4, RZ, 0x17, R9.reuse ;  /* 0x00000017ff047819 */ /* 0x100fe20000011609 */
[----:B------:R-:W-:Y:S01]  /*0b40*/  IMAD.MOV.U32 R6, RZ, RZ, R9 ;  /* 0x000000ffff067224 */ /* 0x000fe200078e0009 */
[----:B------:R-:W-:Y:S02]  /*0b50*/  SHF.R.U32.HI R3, RZ, 0x17, R0 ;  /* 0x00000017ff037819 */ /* 0x000fe40000011600 */
[----:B------:R-:W-:Y:S02]  /*0b60*/  LOP3.LUT R13, R4, 0xff, RZ, 0xc0, !PT ;  /* 0x000000ff040d7812 */ /* 0x000fe400078ec0ff */
[----:B------:R-:W-:Y:S02]  /*0b70*/  LOP3.LUT R4, R3, 0xff, RZ, 0xc0, !PT ;  /* 0x000000ff03047812 */ /* 0x000fe400078ec0ff */
[----:B------:R-:W-:Y:S01]  /*0b80*/  MOV R5, R0 ;  /* 0x0000000000057202 */ /* 0x000fe20000000f00 */
[----:B------:R-:W-:Y:S02]  /*0b90*/  VIADD R10, R13, 0xffffffff ;  /* 0xffffffff0d0a7836 */ /* 0x000fe40000000000 */
[----:B------:R-:W-:-:S03]  /*0ba0*/  VIADD R8, R4, 0xffffffff ;  /* 0xffffffff04087836 */ /* 0x000fc60000000000 */
[----:B------:R-:W-:-:S04]  /*0bb0*/  ISETP.GT.U32.AND P0, PT, R10, 0xfd, PT ;  /* 0x000000fd0a00780c */ /* 0x000fc80003f04070 */
[----:B------:R-:W-:-:S13]  /*0bc0*/  ISETP.GT.U32.OR P0, PT, R8, 0xfd, P0 ;  /* 0x000000fd0800780c */ /* 0x000fda0000704470 */
[----:B------:R-:W-:Y:S01]  /*0bd0*/  @!P0 IMAD.MOV.U32 R7, RZ, RZ, RZ ;  /* 0x000000ffff078224 */ /* 0x000fe200078e00ff */
[----:B------:R-:W-:Y:S06]  /*0be0*/  @!P0 BRA `(.L_x_63) ;  /* 0x0000000000608947 */ /* 0x000fec0003800000 */
[----:B------:R-:W-:Y:S02]  /*0bf0*/  FSETP.GTU.FTZ.AND P0, PT, |R0|, +INF , PT ;  /* 0x7f8000000000780b */ /* 0x000fe40003f1c200 */
[----:B------:R-:W-:Y:S02]  /*0c00*/  FSETP.GTU.FTZ.AND P1, PT, |R9|, +INF , PT ;  /* 0x7f8000000900780b */ /* 0x000fe40003f3c200 */
[----:B------:R-:W-:Y:S02]  /*0c10*/  MOV R3, R9 ;  /* 0x0000000900037202 */ /* 0x000fe40000000f00 */
        /* <DEDUP_REMOVED lines=16> */
[----:B------:R-:W-:Y:S02]  /*0d20*/  @P0 IMAD.MOV.U32 R7, RZ, RZ, RZ ;  /* 0x000000ffff070224 */ /* 0x000fe400078e00ff */
[----:B------:R-:W-:Y:S01]  /*0d30*/  @!P0 FFMA R5, R0, 1.84467440737095516160e+19, RZ ;  /* 0x5f80000000058823 */ /* 0x000fe200000000ff */
[----:B------:R-:W-:Y:S02]  /*0d40*/  @!P0 IMAD.MOV.U32 R7, RZ, RZ, -0x40 ;  /* 0xffffffc0ff078424 */ /* 0x000fe400078e00ff */
[----:B------:R-:W-:-:S03]  /*0d50*/  @!P1 FFMA R6, R3, 1.84467440737095516160e+19, RZ ;  /* 0x5f80000003069823 */ /* 0x000fc600000000ff */
[----:B------:R-:W-:-:S07]  /*0d60*/  @!P1 IADD3 R7, PT, PT, R7, 0x40, RZ ;  /* 0x0000004007079810 */ /* 0x000fce0007ffe0ff */
.L_x_63:
[----:B------:R-:W-:Y:S01]  /*0d70*/  LEA R3, R13, 0xc0800000, 0x17 ;  /* 0xc08000000d037811 */ /* 0x000fe200078eb8ff */
[----:B------:R-:W-:-:S04]  /*0d80*/  VIADD R4, R4, 0xffffff81 ;  /* 0xffffff8104047836 */ /* 0x000fc80000000000 */
[----:B------:R-:W-:Y:S02]  /*0d90*/  IMAD.IADD R3, R6, 0x1, -R3 ;  /* 0x0000000106037824 */ /* 0x000fe400078e0a03 */
[C---:B------:R-:W-:Y:S01]  /*0da0*/  IMAD R0, R4.reuse, -0x800000, R5 ;  /* 0xff80000004007824 */ /* 0x040fe200078e0205 */
[----:B------:R-:W-:Y:S01]  /*0db0*/  IADD3 R4, PT, PT, R4, 0x7f, -R13 ;  /* 0x0000007f04047810 */ /* 0x000fe20007ffe80d */
[----:B------:R-:W0:Y:S01]  /*0dc0*/  MUFU.RCP R6, R3 ;  /* 0x0000000300067308 */ /* 0x000e220000001000 */
[----:B------:R-:W-:Y:S02]  /*0dd0*/  FADD.FTZ R9, -R3, -RZ ;  /* 0x800000ff03097221 */ /* 0x000fe40000010100 */
[----:B------:R-:W-:Y:S02]  /*0de0*/  IADD3 R4, PT, PT, R4, R7, RZ ;  /* 0x0000000704047210 */ /* 0x000fe40007ffe0ff */
        /* <DEDUP_REMOVED lines=8> */
[----:B------:R-:W-:-:S05]  /*0e70*/  LOP3.LUT R0, R0, 0xff, RZ, 0xc0, !PT ;  /* 0x000000ff00007812 */ /* 0x000fca00078ec0ff */
[----:B------:R-:W-:-:S04]  /*0e80*/  IMAD.IADD R9, R0, 0x1, R4 ;  /* 0x0000000100097824 */ /* 0x000fc800078e0204 */
        /* <DEDUP_REMOVED lines=28> */
[----:B------:R-:W-:-:S05]  /*1050*/  LOP3.LUT R0, R0, R3, RZ, 0xc0, !PT ;  /* 0x0000000300007212 */ /* 0x000fca00078ec0ff */
[----:B------:R-:W-:-:S05]  /*1060*/  IMAD.IADD R0, R7, 0x1, R0 ;  /* 0x0000000107007824 */ /* 0x000fca00078e0200 */
[----:B------:R-:W-:Y:S01]  /*1070*/  LOP3.LUT R5, R0, R5, RZ, 0xfc, !PT ;  /* 0x0000000500057212 */ /* 0x000fe200078efcff */
[----:B------:R-:W-:Y:S06]  /*1080*/  BRA `(.L_x_70) ;  /* 0x0000000000347947 */ /* 0x000fec0003800000 */
.L_x_69:
[----:B------:R-:W-:-:S04]  /*1090*/  LOP3.LUT R5, R5, 0x80000000, RZ, 0xc0, !PT ;  /* 0x8000000005057812 */ /* 0x000fc800078ec0ff */
[----:B------:R-:W-:Y:S01]  /*10a0*/  LOP3.LUT R5, R5, 0x7f800000, RZ, 0xfc, !PT ;  /* 0x7f80000005057812 */ /* 0x000fe200078efcff */
[----:B------:R-:W-:Y:S06]  /*10b0*/  BRA `(.L_x_70) ;  /* 0x0000000000287947 */ /* 0x000fec0003800000 */
.L_x_68:
[----:B------:R-:W-:Y:S01]  /*10c0*/  LEA R5, R4, R5, 0x17 ;  /* 0x0000000504057211 */ /* 0x000fe200078eb8ff */
[----:B------:R-:W-:Y:S06]  /*10d0*/  BRA `(.L_x_70) ;  /* 0x0000000000207947 */ /* 0x000fec0003800000 */
.L_x_67:
[----:B------:R-:W-:-:S04]  /*10e0*/  LOP3.LUT R5, R6, 0x80000000, R5, 0x48, !PT ;  /* 0x8000000006057812 */ /* 0x000fc800078e4805 */
[----:B------:R-:W-:Y:S01]  /*10f0*/  LOP3.LUT R5, R5, 0x7f800000, RZ, 0xfc, !PT ;  /* 0x7f80000005057812 */ /* 0x000fe200078efcff */
[----:B------:R-:W-:Y:S06]  /*1100*/  BRA `(.L_x_70) ;  /* 0x0000000000147947 */ /* 0x000fec0003800000 */
.L_x_66:
[----:B------:R-:W-:Y:S01]  /*1110*/  LOP3.LUT R5, R6, 0x80000000, R5, 0x48, !PT ;  /* 0x8000000006057812 */ /* 0x000fe200078e4805 */
[----:B------:R-:W-:Y:S06]  /*1120*/  BRA `(.L_x_70) ;  /* 0x00000000000c7947 */ /* 0x000fec0003800000 */
.L_x_65:
[----:B------:R-:W0:Y:S01]  /*1130*/  MUFU.RSQ R5, -QNAN ;  /* 0xffc0000000057908 */ /* 0x000e220000001400 */
[----:B------:R-:W-:Y:S05]  /*1140*/  BRA `(.L_x_70) ;  /* 0x0000000000047947 */ /* 0x000fea0003800000 */
.L_x_64:
[----:B------:R-:W-:-:S07]  /*1150*/  FADD.FTZ R5, R0, R3 ;  /* 0x0000000300057221 */ /* 0x000fce0000010000 */
.L_x_70:
[----:B------:R-:W-:-:S04]  /*1160*/  IMAD.MOV.U32 R3, RZ, RZ, 0x0 ;  /* 0x00000000ff037424 */ /* 0x000fc800078e00ff */
[----:B0-----:R-:W-:Y:S05]  /*1170*/  RET.REL.NODEC R2 `(_Z5cdistPKfiS0_iiiPf) ;  /* 0xffffffec02a07950 */ /* 0x001fea0003c3ffff */
.L_x_71:
        /* <DEDUP_REMOVED lines=16> */
.L_x_77:


//--------------------- .nv.global.init           --------------------------
	.section	.nv.global.init,"aw",@progbits
.nv.global.init:
	.type		$str,@object
	.size		$str,($str$1 - $str)
$str:
        /*0000*/ 	.byte	0x73, 0x6d, 0x65, 0x6d, 0x5b, 0x25, 0x64, 0x5d, 0x3a, 0x20, 0x25, 0x66, 0x0a, 0x00
	.type		$str$1,@object
	.size		$str$1,($str$2 - $str$1)
$str$1:
        /*000e*/ 	.byte	0x64, 0x20, 0x73, 0x6d, 0x65, 0x6d, 0x5b, 0x25, 0x64, 0x5d, 0x3a, 0x20, 0x25, 0x66, 0x0a, 0x00
	.type		$str$2,@object
	.size		$str$2,(.L_2 - $str$2)
$str$2:
        /*001e*/ 	.byte	0x64, 0x20, 0x67, 0x70, 0x75, 0x5f, 0x64, 0x69, 0x73, 0x74, 0x5b, 0x25, 0x64, 0x5d, 0x3a, 0x20
        /*002e*/ 	.byte	0x25, 0x66, 0x0a, 0x00
.L_2:


//--------------------- .nv.shared._Z18get_min_interblockPKfPf --------------------------
	.section	.nv.shared._Z18get_min_interblockPKfPf,"aw",@nobits
	.sectionflags	@""
	.align	16
	.zero		1024


//--------------------- .nv.shared.reserved.0     --------------------------
	.section	.nv.shared.reserved.0,"aw",@nobits
	.weak		__nv_reservedSMEM_offset_0_alias
	.size		__nv_reservedSMEM_offset_0_alias, 0, 64
	.other		__nv_reservedSMEM_offset_0_alias,@"STO_CUDA_RESERVED_SHARED STV_DEFAULT"
__nv_reservedSMEM_offset_0_alias:
	.zero		0
	.zero		64


//--------------------- .nv.shared._Z18get_min_intrablockPKfiiPf --------------------------
	.section	.nv.shared._Z18get_min_intrablockPKfiiPf,"aw",@nobits
	.sectionflags	@""
	.align	16
	.zero		1024


//--------------------- .nv.shared._Z12padded_cdistPKfiS0_iiiiPf --------------------------
	.section	.nv.shared._Z12padded_cdistPKfiS0_iiiiPf,"aw",@nobits
	.sectionflags	@""
	.align	16
	.zero		1024


//--------------------- .nv.shared._Z6cdist2PKfiS0_iiiPf --------------------------
	.section	.nv.shared._Z6cdist2PKfiS0_iiiPf,"aw",@nobits
	.sectionflags	@""
	.align	16
	.zero		1024


//--------------------- .nv.shared._Z5cdistPKfiS0_iiiPf --------------------------
	.section	.nv.shared._Z5cdistPKfiS0_iiiPf,"aw",@nobits
	.sectionflags	@""
	.align	16
	.zero		1024


//--------------------- .nv.constant0._Z18get_min_interblockPKfPf --------------------------
	.section	.nv.constant0._Z18get_min_interblockPKfPf,"a",@progbits
	.sectionflags	@""
	.align	4
.nv.constant0._Z18get_min_interblockPKfPf:
	.zero		912


//--------------------- .nv.constant0._Z18get_min_intrablockPKfiiPf --------------------------
	.section	.nv.constant0._Z18get_min_intrablockPKfiiPf,"a",@progbits
	.sectionflags	@""
	.align	4
.nv.constant0._Z18get_min_intrablockPKfiiPf:
	.zero		920


//--------------------- .nv.constant0._Z12padded_cdistPKfiS0_iiiiPf --------------------------
	.section	.nv.constant0._Z12padded_cdistPKfiS0_iiiiPf,"a",@progbits
	.sectionflags	@""
	.align	4
.nv.constant0._Z12padded_cdistPKfiS0_iiiiPf:
	.zero		944


//--------------------- .nv.constant0._Z6cdist2PKfiS0_iiiPf --------------------------
	.section	.nv.constant0._Z6cdist2PKfiS0_iiiPf,"a",@progbits
	.sectionflags	@""
	.align	4
.nv.constant0._Z6cdist2PKfiS0_iiiPf:
	.zero		944


//--------------------- .nv.constant0._Z5cdistPKfiS0_iiiPf --------------------------
	.section	.nv.constant0._Z5cdistPKfiS0_iiiPf,"a",@progbits
	.sectionflags	@""
	.align	4
.nv.constant0._Z5cdistPKfiS0_iiiPf:
	.zero		944


//--------------------- SYMBOLS --------------------------

	.type		.nv.reservedSmem.offset0,@object
	.size		.nv.reservedSmem.offset0,0x4
	.type		.nv.reservedSmem.cap,@object
	.size		.nv.reservedSmem.cap,0x4
	.type		vprintf,@function
